def matmul_kernel(
    a_ptr,
    b_ptr,
    c_ptr,
    M,
    N,
    K,
    stride_am,
    stride_ak,
    stride_bk,
    stride_bn,
    stride_cm,
    stride_cn,
    BLOCK_M: tl.constexpr,
    BLOCK_N: tl.constexpr,
    BLOCK_K: tl.constexpr,
    GROUP_M: tl.constexpr,
):
    pid = tl.program_id(axis=0)
    num_pid_m = tl.cdiv(M, BLOCK_M)
    num_pid_n = tl.cdiv(N, BLOCK_N)
    num_pid_in_group = GROUP_M * num_pid_n
    group_id = pid // num_pid_in_group
    first_pid_m = group_id * GROUP_M
    group_size_m = min(num_pid_m - first_pid_m, GROUP_M)
    pid_m = first_pid_m + ((pid % num_pid_in_group) % group_size_m)
    pid_n = (pid % num_pid_in_group) // group_size_m

    offs_am = (pid_m * BLOCK_M + tl.arange(0, BLOCK_M)) % M
    offs_bn = (pid_n * BLOCK_N + tl.arange(0, BLOCK_N)) % N
    offs_k = tl.arange(0, BLOCK_K)
    a_ptrs = a_ptr + offs_am[:, None] * stride_am + offs_k[None, :] * stride_ak
    b_ptrs = b_ptr + offs_k[:, None] * stride_bk + offs_bn[None, :] * stride_bn

    acc = tl.zeros((BLOCK_M, BLOCK_N), dtype=tl.float32)
    for kk in range(0, tl.cdiv(K, BLOCK_K)):
        a = tl.load(a_ptrs, mask=offs_k[None, :] < K - kk * BLOCK_K, other=0.0)
        b = tl.load(b_ptrs, mask=offs_k[:, None] < K - kk * BLOCK_K, other=0.0)
        acc = tl.dot(a, b, acc)
        a_ptrs += BLOCK_K * stride_ak
        b_ptrs += BLOCK_K * stride_bk

    c = acc.to(c_ptr.dtype.element_ty)
    offs_cm = pid_m * BLOCK_M + tl.arange(0, BLOCK_M)
    offs_cn = pid_n * BLOCK_N + tl.arange(0, BLOCK_N)
    c_ptrs = c_ptr + offs_cm[:, None] * stride_cm + offs_cn[None, :] * stride_cn
    mask = (offs_cm[:, None] < M) & (offs_cn[None, :] < N)
    tl.store(c_ptrs, c, mask=mask)

# config = {"BLOCK_K": 64, "BLOCK_M": 128, "BLOCK_N": 64, "GROUP_M": 8, "arch": "sm_100", "dtype": "fp8e4m3", "num_ctas": 4, "num_stages": 3, "num_warps": 4}
# arch = sm_100


// ===== COMPILED SASS (sm_100a) =====

	.target	sm_100a

	.elftype	@"ET_EXEC"


//--------------------- .note.nv.tkinfo           --------------------------
	.section	.note.nv.tkinfo,"",@"SHT_NOTE"
	.sectionflags	@"SHF_NOTE_NV_TKINFO"
	.tkinfo
        /*0018*/ 	.word	0x00000081
        /*0030*/ 	.string	""
        /*0030*/ 	.string	"ptxas-blackwell"
        /*0030*/ 	.string	"Cuda compilation tools, release 12.9, V12.9.86"
        /*0030*/ 	.string	"Build cuda_12.9.r12.9/compiler.36037853_0"
        /*0030*/ 	.string	"-v  -suppress-debug-info  -lineinfo  -arch sm_100a "



//--------------------- .note.nv.cuver            --------------------------
	.section	.note.nv.cuver,"",@"SHT_NOTE"
	.sectionflags	@"SHF_NOTE_NV_CUVER"
        /*0018*/ 	.short	0x0001
        /*001a*/ 	.short	0x0064
        /*001c*/ 	.short	0x0001
        /*001e*/ 	.short	0x0000
        /*0020*/ 	.short	0x0001
        /*0022*/ 	.short	0x0000


//--------------------- .nv.info                  --------------------------
	.section	.nv.info,"",@"SHT_CUDA_INFO"
	.align	4


	//----- nvinfo : EIATTR_REGCOUNT
	.align		4
        /*0000*/ 	.byte	0x04, 0x2f
        /*0002*/ 	.short	(.L_4 - .L_3)
	.align		4
.L_3:
        /*0004*/ 	.word	index@(matmul_kernel)
        /*0008*/ 	.word	0x000000a7


	//----- nvinfo : EIATTR_FRAME_SIZE
	.align		4
.L_4:
        /*000c*/ 	.byte	0x04, 0x11
        /*000e*/ 	.short	(.L_6 - .L_5)
	.align		4
.L_5:
        /*0010*/ 	.word	index@($__internal_2_$__cuda_sm10x_tcgen05_guardrail_trap_unallocated_columns_being_dealloced)
        /*0014*/ 	.word	0x00000000


	//----- nvinfo : EIATTR_FRAME_SIZE
	.align		4
.L_6:
        /*0018*/ 	.byte	0x04, 0x11
        /*001a*/ 	.short	(.L_8 - .L_7)
	.align		4
.L_7:
        /*001c*/ 	.word	index@($__internal_1_$__cuda_sm10x_tcgen05_guardrail_trap_phase_invalid_during_alloc)
        /*0020*/ 	.word	0x00000000


	//----- nvinfo : EIATTR_FRAME_SIZE
	.align		4
.L_8:
        /*0024*/ 	.byte	0x04, 0x11
        /*0026*/ 	.short	(.L_10 - .L_9)
	.align		4
.L_9:
        /*0028*/ 	.word	index@($__internal_0_$__cuda_sm10x_tcgen05_guardrail_trap_col_being_dealloced_not_returned_by_alloc)
        /*002c*/ 	.word	0x00000000


	//----- nvinfo : EIATTR_FRAME_SIZE
	.align		4
.L_10:
        /*0030*/ 	.byte	0x04, 0x11
        /*0032*/ 	.short	(.L_12 - .L_11)
	.align		4
.L_11:
        /*0034*/ 	.word	index@(matmul_kernel)
        /*0038*/ 	.word	0x00000000


	//----- nvinfo : EIATTR_MIN_STACK_SIZE
	.align		4
.L_12:
        /*003c*/ 	.byte	0x04, 0x12
        /*003e*/ 	.short	(.L_14 - .L_13)
	.align		4
.L_13:
        /*0040*/ 	.word	index@(matmul_kernel)
        /*0044*/ 	.word	0x00000000
.L_14:


//--------------------- .nv.info.matmul_kernel    --------------------------
	.section	.nv.info.matmul_kernel,"",@"SHT_CUDA_INFO"
	.sectionflags	@""
	.align	4


	//----- nvinfo : EIATTR_CUDA_API_VERSION
	.align		4
        /*0000*/ 	.byte	0x04, 0x37
        /*0002*/ 	.short	(.L_16 - .L_15)
.L_15:
        /*0004*/ 	.word	0x00000081


	//----- nvinfo : EIATTR_KPARAM_INFO
	.align		4
.L_16:
        /*0008*/ 	.byte	0x04, 0x17
        /*000a*/ 	.short	(.L_18 - .L_17)
.L_17:
        /*000c*/ 	.word	0x00000000
        /*0010*/ 	.short	0x000d
        /*0012*/ 	.short	0x0048
        /*0014*/ 	.byte	0x00, 0xf4, 0x21, 0x00


	//----- nvinfo : EIATTR_KPARAM_INFO
	.align		4
.L_18:
        /*0018*/ 	.byte	0x04, 0x17
        /*001a*/ 	.short	(.L_20 - .L_19)
.L_19:
        /*001c*/ 	.word	0x00000000
        /*0020*/ 	.short	0x000c
        /*0022*/ 	.short	0x0040
        /*0024*/ 	.byte	0x00, 0xf4, 0x21, 0x00


	//----- nvinfo : EIATTR_KPARAM_INFO
	.align		4
.L_20:
        /*0028*/ 	.byte	0x04, 0x17
        /*002a*/ 	.short	(.L_22 - .L_21)
.L_21:
        /*002c*/ 	.word	0x00000000
        /*0030*/ 	.short	0x000b
        /*0032*/ 	.short	0x0038
        /*0034*/ 	.byte	0x00, 0xf0, 0x11, 0x00


	//----- nvinfo : EIATTR_KPARAM_INFO
	.align		4
.L_22:
        /*0038*/ 	.byte	0x04, 0x17
        /*003a*/ 	.short	(.L_24 - .L_23)
.L_23:
        /*003c*/ 	.word	0x00000000
        /*0040*/ 	.short	0x000a
        /*0042*/ 	.short	0x0034
        /*0044*/ 	.byte	0x00, 0xf0, 0x11, 0x00


	//----- nvinfo : EIATTR_KPARAM_INFO
	.align		4
.L_24:
        /*0048*/ 	.byte	0x04, 0x17
        /*004a*/ 	.short	(.L_26 - .L_25)
.L_25:
        /*004c*/ 	.word	0x00000000
        /*0050*/ 	.short	0x0009
        /*0052*/ 	.short	0x0030
        /*0054*/ 	.byte	0x00, 0xf0, 0x11, 0x00


	//----- nvinfo : EIATTR_KPARAM_INFO
	.align		4
.L_26:
        /*0058*/ 	.byte	0x04, 0x17
        /*005a*/ 	.short	(.L_28 - .L_27)
.L_27:
        /*005c*/ 	.word	0x00000000
        /*0060*/ 	.short	0x0008
        /*0062*/ 	.short	0x002c
        /*0064*/ 	.byte	0x00, 0xf0, 0x11, 0x00


	//----- nvinfo : EIATTR_KPARAM_INFO
	.align		4
.L_28:
        /*0068*/ 	.byte	0x04, 0x17
        /*006a*/ 	.short	(.L_30 - .L_29)
.L_29:
        /*006c*/ 	.word	0x00000000
        /*0070*/ 	.short	0x0007
        /*0072*/ 	.short	0x0028
        /*0074*/ 	.byte	0x00, 0xf0, 0x11, 0x00


	//----- nvinfo : EIATTR_KPARAM_INFO
	.align		4
.L_30:
        /*0078*/ 	.byte	0x04, 0x17
        /*007a*/ 	.short	(.L_32 - .L_31)
.L_31:
        /*007c*/ 	.word	0x00000000
        /*0080*/ 	.short	0x0006
        /*0082*/ 	.short	0x0024
        /*0084*/ 	.byte	0x00, 0xf0, 0x11, 0x00


	//----- nvinfo : EIATTR_KPARAM_INFO
	.align		4
.L_32:
        /*0088*/ 	.byte	0x04, 0x17
        /*008a*/ 	.short	(.L_34 - .L_33)
.L_33:
        /*008c*/ 	.word	0x00000000
        /*0090*/ 	.short	0x0005
        /*0092*/ 	.short	0x0020
        /*0094*/ 	.byte	0x00, 0xf0, 0x11, 0x00


	//----- nvinfo : EIATTR_KPARAM_INFO
	.align		4
.L_34:
        /*0098*/ 	.byte	0x04, 0x17
        /*009a*/ 	.short	(.L_36 - .L_35)
.L_35:
        /*009c*/ 	.word	0x00000000
        /*00a0*/ 	.short	0x0004
        /*00a2*/ 	.short	0x001c
        /*00a4*/ 	.byte	0x00, 0xf0, 0x11, 0x00


	//----- nvinfo : EIATTR_KPARAM_INFO
	.align		4
.L_36:
        /*00a8*/ 	.byte	0x04, 0x17
        /*00aa*/ 	.short	(.L_38 - .L_37)
.L_37:
        /*00ac*/ 	.word	0x00000000
        /*00b0*/ 	.short	0x0003
        /*00b2*/ 	.short	0x0018
        /*00b4*/ 	.byte	0x00, 0xf0, 0x11, 0x00


	//----- nvinfo : EIATTR_KPARAM_INFO
	.align		4
.L_38:
        /*00b8*/ 	.byte	0x04, 0x17
        /*00ba*/ 	.short	(.L_40 - .L_39)
.L_39:
        /*00bc*/ 	.word	0x00000000
        /*00c0*/ 	.short	0x0002
        /*00c2*/ 	.short	0x0010
        /*00c4*/ 	.byte	0x00, 0xf4, 0x21, 0x00


	//----- nvinfo : EIATTR_KPARAM_INFO
	.align		4
.L_40:
        /*00c8*/ 	.byte	0x04, 0x17
        /*00ca*/ 	.short	(.L_42 - .L_41)
.L_41:
        /*00cc*/ 	.word	0x00000000
        /*00d0*/ 	.short	0x0001
        /*00d2*/ 	.short	0x0008
        /*00d4*/ 	.byte	0x00, 0xf4, 0x21, 0x00


	//----- nvinfo : EIATTR_KPARAM_INFO
	.align		4
.L_42:
        /*00d8*/ 	.byte	0x04, 0x17
        /*00da*/ 	.short	(.L_44 - .L_43)
.L_43:
        /*00dc*/ 	.word	0x00000000
        /*00e0*/ 	.short	0x0000
        /*00e2*/ 	.short	0x0000
        /*00e4*/ 	.byte	0x00, 0xf4, 0x21, 0x00


	//----- nvinfo : EIATTR_EXPLICIT_CLUSTER
	.align		4
.L_44:
        /*00e8*/ 	.byte	0x01, 0x3e
	.zero		2


	//----- nvinfo : EIATTR_CTA_PER_CLUSTER
	.align		4
        /*00ec*/ 	.byte	0x04, 0x3d
        /*00ee*/ 	.short	(.L_46 - .L_45)
.L_45:
        /*00f0*/ 	.word	0x00000004
        /*00f4*/ 	.word	0x00000001
        /*00f8*/ 	.word	0x00000001


	//----- nvinfo : EIATTR_AT_ENTRY_FRAGMENTS
	.align		4
.L_46:
        /*00fc*/ 	.byte	0x04, 0x4f
        /*00fe*/ 	.short	(.L_48 - .L_47)


	//   ....[0]....
.L_47:
        /*0100*/ 	.word	0x00000004


	//----- nvinfo : EIATTR_RESERVED_SMEM_USED
	.align		4
.L_48:
        /*0104*/ 	.byte	0x01, 0x41
	.zero		2


	//----- nvinfo : EIATTR_SPARSE_MMA_MASK
	.align		4
        /*0108*/ 	.byte	0x03, 0x50
        /*010a*/ 	.short	0x0000


	//----- nvinfo : EIATTR_TCGEN05_1CTA_USED
	.align		4
        /*010c*/ 	.byte	0x01, 0x51
	.zero		2


	//----- nvinfo : EIATTR_MAXREG_COUNT
	.align		4
        /*0110*/ 	.byte	0x03, 0x1b
        /*0112*/ 	.short	0x00ff


	//----- nvinfo : EIATTR_NUM_BARRIERS
	.align		4
        /*0114*/ 	.byte	0x02, 0x4c
        /*0116*/ 	.byte	0x01
	.zero		1


	//----- nvinfo : EIATTR_INT_WARP_WIDE_INSTR_OFFSETS
	.align		4
        /*0118*/ 	.byte	0x04, 0x31
        /*011a*/ 	.short	(.L_50 - .L_49)


	//   ....[0]....
.L_49:
        /*011c*/ 	.word	0x000016f0


	//   ....[1]....
        /*0120*/ 	.word	0x00001700


	//   ....[2]....
        /*0124*/ 	.word	0x00002d10


	//   ....[3]....
        /*0128*/ 	.word	0x00005b00


	//   ....[4]....
        /*012c*/ 	.word	0x00005b50


	//----- nvinfo : EIATTR_COOP_GROUP_MASK_REGIDS
	.align		4
.L_50:
        /*0130*/ 	.byte	0x04, 0x29
        /*0132*/ 	.short	(.L_52 - .L_51)


	//   ....[0]....
.L_51:
        /*0134*/ 	.word	0xffffffff


	//   ....[1]....
        /*0138*/ 	.word	0xffffffff


	//   ....[2]....
        /*013c*/ 	.word	0xffffffff


	//   ....[3]....
        /*0140*/ 	.word	0xffffffff


	//----- nvinfo : EIATTR_COOP_GROUP_INSTR_OFFSETS
	.align		4
.L_52:
        /*0144*/ 	.byte	0x04, 0x28
        /*0146*/ 	.short	(.L_54 - .L_53)


	//   ....[0]....
.L_53:
        /*0148*/ 	.word	0x00000070


	//   ....[1]....
        /*014c*/ 	.word	0x00000320


	//   ....[2]....
        /*0150*/ 	.word	0x000059a0


	//   ....[3]....
        /*0154*/ 	.word	0x00005c00


	//----- nvinfo : EIATTR_VRC_CTA_INIT_COUNT
	.align		4
.L_54:
        /*0158*/ 	.byte	0x02, 0x4a
        /*015a*/ 	.byte	0x80
	.zero		1


	//----- nvinfo : EIATTR_MBARRIER_INSTR_OFFSETS
	.align		4
        /*015c*/ 	.byte	0x04, 0x39
        /*015e*/ 	.short	(.L_56 - .L_55)


	//   ....[0]....
.L_55:
        /*0160*/ 	.word	0x00001880
        /*0164*/ 	.word	0x000000ff
        /*0168*/ 	.word	0x00000000
        /*016c*/ 	.short	0x0100
        /*016e*/ 	.byte	0x0a
	.zero		1


	//   ....[1]....
        /*0170*/ 	.word	0x00002d60
        /*0174*/ 	.word	0x000000ff
        /*0178*/ 	.word	0x00003008
        /*017c*/ 	.short	0x0100
        /*017e*/ 	.byte	0x0d
	.zero		1


	//   ....[2]....
        /*0180*/ 	.word	0x00003a70
        /*0184*/ 	.word	0x000000ff
        /*0188*/ 	.word	0x00000000
        /*018c*/ 	.short	0x010a
        /*018e*/ 	.byte	0x0a
	.zero		1


	//   ....[3]....
        /*0190*/ 	.word	0x00004e30
        /*0194*/ 	.word	0x000000ff
        /*0198*/ 	.word	0x00000000
        /*019c*/ 	.short	0x010a
        /*019e*/ 	.byte	0x0a
	.zero		1


	//   ....[4]....
        /*01a0*/ 	.word	0x00004f70
        /*01a4*/ 	.word	0x000000ff
        /*01a8*/ 	.word	0x00003000
        /*01ac*/ 	.short	0x0108
        /*01ae*/ 	.byte	0x0d
	.zero		1


	//   ....[5]....
        /*01b0*/ 	.word	0x00005050
        /*01b4*/ 	.word	0x000000ff
        /*01b8*/ 	.word	0x00003008
        /*01bc*/ 	.short	0x0108
        /*01be*/ 	.byte	0x0d
	.zero		1


	//   ....[6]....
        /*01c0*/ 	.word	0x00005c20
        /*01c4*/ 	.word	0x000000ff
        /*01c8*/ 	.word	0x00000000
        /*01cc*/ 	.short	0x010a
        /*01ce*/ 	.byte	0x0a
	.zero		1


	//   ....[7]....
        /*01d0*/ 	.word	0x00005c50
        /*01d4*/ 	.word	0x000000ff
        /*01d8*/ 	.word	0x00000000
        /*01dc*/ 	.short	0x010a
        /*01de*/ 	.byte	0x0a
	.zero		1


	//----- nvinfo : EIATTR_NUM_MBARRIERS
	.align		4
.L_56:
        /*01e0*/ 	.byte	0x03, 0x38
        /*01e2*/ 	.short	0x0002


	//----- nvinfo : EIATTR_EXIT_INSTR_OFFSETS
	.align		4
        /*01e4*/ 	.byte	0x04, 0x1c
        /*01e6*/ 	.short	(.L_58 - .L_57)


	//   ....[0]....
.L_57:
        /*01e8*/ 	.word	0x00005c10


	//----- nvinfo : EIATTR_REQNTID
	.align		4
.L_58:
        /*01ec*/ 	.byte	0x04, 0x10
        /*01ee*/ 	.short	(.L_60 - .L_59)
.L_59:
        /*01f0*/ 	.word	0x00000080
        /*01f4*/ 	.word	0x00000001
        /*01f8*/ 	.word	0x00000001


	//----- nvinfo : EIATTR_CRS_STACK_SIZE
	.align		4
.L_60:
        /*01fc*/ 	.byte	0x04, 0x1e
        /*01fe*/ 	.short	(.L_62 - .L_61)
.L_61:
        /*0200*/ 	.word	0x00000000


	//----- nvinfo : EIATTR_CBANK_PARAM_SIZE
	.align		4
.L_62:
        /*0204*/ 	.byte	0x03, 0x19
        /*0206*/ 	.short	0x0050


	//----- nvinfo : EIATTR_PARAM_CBANK
	.align		4
        /*0208*/ 	.byte	0x04, 0x0a
        /*020a*/ 	.short	(.L_64 - .L_63)
	.align		4
.L_63:
        /*020c*/ 	.word	index@(.nv.constant0.matmul_kernel)
        /*0210*/ 	.short	0x0380
        /*0212*/ 	.short	0x0050


	//----- nvinfo : EIATTR_SW_WAR
	.align		4
.L_64:
        /*0214*/ 	.byte	0x04, 0x36
        /*0216*/ 	.short	(.L_66 - .L_65)
.L_65:
        /*0218*/ 	.word	0x00000008
.L_66:


//--------------------- .nv.compat                --------------------------
	.section	.nv.compat,"",@"SHT_CUDA_COMPAT_INFO"
	.align	4
        /*0000*/ 	.byte	0x02, 0x02, 0x02, 0x00, 0x02, 0x05, 0x05, 0x00, 0x02, 0x03, 0x00, 0x00, 0x02, 0x06, 0x01, 0x00


//--------------------- .nv.callgraph             --------------------------
	.section	.nv.callgraph,"",@"SHT_CUDA_CALLGRAPH"
	.align	4
	.sectionentsize	8
	.align		4
        /*0000*/ 	.word	0x00000000
	.align		4
        /*0004*/ 	.word	0xffffffff
	.align		4
        /*0008*/ 	.word	0x00000000
	.align		4
        /*000c*/ 	.word	0xfffffffe
	.align		4
        /*0010*/ 	.word	0x00000000
	.align		4
        /*0014*/ 	.word	0xfffffffd
	.align		4
        /*0018*/ 	.word	0x00000000
	.align		4
        /*001c*/ 	.word	0xfffffffc


//--------------------- .text.matmul_kernel       --------------------------
	.section	.text.matmul_kernel,"ax",@progbits
	.align	128
        .global         matmul_kernel
        .type           matmul_kernel,@function
        .size           matmul_kernel,(.L_x_20 - matmul_kernel)
        .other          matmul_kernel,@"STO_CUDA_ENTRY STV_DEFAULT"
matmul_kernel:
.text.matmul_kernel:
[----:B------:R-:W0:Y:S01]  /*0000*/  LDC R1, c[0x0][0x37c] ;  /* 0x0000df00ff017b82 */ /* 0x000e220000000800 */
[----:B------:R-:W1:Y:S01]  /*0010*/  S2R R0, SR_TID.X ;  /* 0x0000000000007919 */ /* 0x000e620000002100 */
[----:B------:R-:W2:Y:S01]  /*0020*/  LDCU.64 UR26, c[0x0][0x358] ;  /* 0x00006b00ff1a77ac */ /* 0x000ea20008000a00 */
[----:B-1----:R-:W-:-:S13]  /*0030*/  ISETP.GE.U32.AND P0, PT, R0, 0x20, PT ;  /* 0x000000200000780c */ /* 0x002fda0003f06070 */
[----:B------:R-:W-:Y:S02]  /*0040*/  VOTEU.ANY UP0, P0 ;  /* 0x0000000000ff7886 */ /* 0x000fe40000000100 */
[----:B0-2---:R-:W-:Y:S05]  /*0050*/  BRA.U UP0, `(.L_x_0) ;  /* 0x0000000100b47547 */ /* 0x005fea000b800000 */
[----:B------:R-:W0:Y:S01]  /*0060*/  S2UR UR6, SR_CgaCtaId ;  /* 0x00000000000679c3 */ /* 0x000e220000008800 */
[----:B------:R-:W-:Y:S01]  /*0070*/  NOP ;  /* 0x0000000000007918 */ /* 0x000fe20000000000 */
[----:B------:R-:W-:Y:S02]  /*0080*/  UMOV UR4, 0x40 ;  /* 0x0000004000047882 */ /* 0x000fe40000000000 */
[----:B0-----:R-:W-:-:S09]  /*0090*/  ULEA UR4, UR6, UR4, 0x18 ;  /* 0x0000000406047291 */ /* 0x001fd2000f8ec0ff */
[----:B------:R-:W0:Y:S01]  /*00a0*/  LDS.U8 R2, [UR4] ;  /* 0x00000004ff027984 */ /* 0x000e220008000000 */
[----:B------:R-:W-:Y:S02]  /*00b0*/  UMOV UR4, 0x400 ;  /* 0x0000040000047882 */ /* 0x000fe40000000000 */
[----:B------:R-:W-:Y:S01]  /*00c0*/  ULEA UR4, UR6, UR4, 0x18 ;  /* 0x0000000406047291 */ /* 0x000fe2000f8ec0ff */
[----:B0-----:R-:W-:-:S13]  /*00d0*/  ISETP.NE.AND P0, PT, R2, RZ, PT ;  /* 0x000000ff0200720c */ /* 0x001fda0003f05270 */
[----:B------:R-:W-:Y:S05]  /*00e0*/  @P0 BRA `(.L_x_1) ;  /* 0x0000000000780947 */ /* 0x000fea0003800000 */
[----:B------:R-:W-:-:S13]  /*00f0*/  ELECT P0, URZ, PT ;  /* 0x0000000000ff782f */ /* 0x000fda0003800000 */
[----:B------:R-:W-:Y:S05]  /*0100*/  @!P0 BRA `(.L_x_2) ;  /* 0x0000000000808947 */ /* 0x000fea0003800000 */
[----:B------:R-:W-:Y:S01]  /*0110*/  UMOV UR5, 0x1 ;  /* 0x0000000100057882 */ /* 0x000fe20000000000 */
[----:B------:R-:W-:-:S04]  /*0120*/  IMAD.MOV.U32 R5, RZ, RZ, 0x1 ;  /* 0x00000001ff057424 */ /* 0x000fc800078e00ff */
[----:B------:R-:W-:Y:S04]  /*0130*/  DEPBAR.LE SB0, 0x36 ;  /* 0x00008d800000791a */ /* 0x000fe80000000000 */
[----:B------:R-:W0:Y:S02]  /*0140*/  UTCATOMSWS.FIND_AND_SET.ALIGN UP1, UR5, UR5 ;  /* 0x00000005000575e3 */ /* 0x000e240008020800 */
[----:B0-----:R-:W-:-:S04]  /*0150*/  PLOP3.LUT P0, PT, PT, PT, UP1, 0x80, 0x8 ;  /* 0x000000000008781c */ /* 0x001fc80003f0f018 */
[----:B------:R-:W-:-:S04]  /*0160*/  SEL R2, RZ, 0xffffffff, !P0 ;  /* 0xffffffffff027807 */ /* 0x000fc80004000000 */
[----:B------:R-:W-:Y:S01]  /*0170*/  ISETP.NE.AND P0, PT, R2, RZ, PT ;  /* 0x000000ff0200720c */ /* 0x000fe20003f05270 */
[----:B------:R-:W-:-:S12]  /*0180*/  IMAD.U32 R2, RZ, RZ, UR5 ;  /* 0x00000005ff027e24 */ /* 0x000fd8000f8e00ff */
[----:B------:R-:W-:Y:S05]  /*0190*/  @P0 BRA `(.L_x_3) ;  /* 0x0000000000240947 */ /* 0x000fea0003800000 */
.L_x_4:
[----:B------:R-:W-:Y:S05]  /*01a0*/  NANOSLEEP 0x64 ;  /* 0x000000640000795d */ /* 0x000fea0003800000 */
[----:B------:R-:W-:-:S05]  /*01b0*/  UMOV UR5, 0x1 ;  /* 0x0000000100057882 */ /* 0x000fca0000000000 */
[----:B------:R-:W-:Y:S04]  /*01c0*/  DEPBAR.LE SB0, 0x36 ;  /* 0x00008d800000791a */ /* 0x000fe80000000000 */
[----:B------:R-:W0:Y:S02]  /*01d0*/  UTCATOMSWS.FIND_AND_SET.ALIGN UP1, UR5, UR5 ;  /* 0x00000005000575e3 */ /* 0x000e240008020800 */
[----:B0-----:R-:W-:-:S04]  /*01e0*/  PLOP3.LUT P0, PT, PT, PT, UP1, 0x80, 0x8 ;  /* 0x000000000008781c */ /* 0x001fc80003f0f018 */
[----:B------:R-:W-:-:S04]  /*01f0*/  SEL R2, RZ, 0xffffffff, !P0 ;  /* 0xffffffffff027807 */ /* 0x000fc80004000000 */
[----:B------:R-:W-:Y:S01]  /*0200*/  ISETP.NE.AND P0, PT, R2, RZ, PT ;  /* 0x000000ff0200720c */ /* 0x000fe20003f05270 */
[----:B------:R-:W-:-:S12]  /*0210*/  IMAD.U32 R2, RZ, RZ, UR5 ;  /* 0x00000005ff027e24 */ /* 0x000fd8000f8e00ff */
[----:B------:R-:W-:Y:S05]  /*0220*/  @!P0 BRA `(.L_x_4) ;  /* 0xfffffffc00dc8947 */ /* 0x000fea000383ffff */
.L_x_3:
[C---:B------:R-:W-:Y:S01]  /*0230*/  VIADD R4, R2.reuse, 0x10 ;  /* 0x0000001002047836 */ /* 0x040fe20000000000 */
[----:B------:R-:W-:Y:S01]  /*0240*/  UMOV UR5, 0x50 ;  /* 0x0000005000057882 */ /* 0x000fe20000000000 */
[C---:B------:R-:W-:Y:S01]  /*0250*/  SHF.L.U32 R3, R5.reuse, R2, RZ ;  /* 0x0000000205037219 */ /* 0x040fe200000006ff */
[----:B------:R-:W-:Y:S01]  /*0260*/  ULEA UR5, UR6, UR5, 0x18 ;  /* 0x0000000506057291 */ /* 0x000fe2000f8ec0ff */
[----:B------:R-:W-:Y:S01]  /*0270*/  IMAD.SHL.U32 R2, R2, 0x20, RZ ;  /* 0x0000002002027824 */ /* 0x000fe200078e00ff */
[----:B------:R-:W-:-:S04]  /*0280*/  SHF.L.U32 R4, R5, R4, RZ ;  /* 0x0000000405047219 */ /* 0x000fc800000006ff */
[----:B------:R-:W-:-:S05]  /*0290*/  LOP3.LUT R3, R4, R3, RZ, 0xfc, !PT ;  /* 0x0000000304037212 */ /* 0x000fca00078efcff */
[----:B------:R0:W-:Y:S04]  /*02a0*/  ATOMS.OR RZ, [UR5], R3 ;  /* 0x00000003ffff798c */ /* 0x0001e8000b000005 */
[----:B------:R0:W-:Y:S01]  /*02b0*/  STS [UR4], R2 ;  /* 0x00000002ff007988 */ /* 0x0001e20008000804 */
[----:B------:R-:W-:Y:S05]  /*02c0*/  BRA `(.L_x_2) ;  /* 0x0000000000107947 */ /* 0x000fea0003800000 */
.L_x_1:
[----:B------:R-:W-:-:S05]  /*02d0*/  IMAD.MOV.U32 R2, RZ, RZ, -0x1 ;  /* 0xffffffffff027424 */ /* 0x000fca00078e00ff */
[----:B------:R0:W-:Y:S02]  /*02e0*/  STS [UR4], R2 ;  /* 0x00000002ff007988 */ /* 0x0001e40008000804 */
[----:B0-----:R-:W-:-:S07]  /*02f0*/  MOV R2, 0x310 ;  /* 0x0000031000027802 */ /* 0x001fce0000000f00 */
[----:B------:R-:W-:Y:S05]  /*0300*/  CALL.REL.NOINC `($__internal_1_$__cuda_sm10x_tcgen05_guardrail_trap_phase_invalid_during_alloc) ;  /* 0x0000005800687944 */ /* 0x000fea0003c00000 */
.L_x_2:
[----:B------:R-:W-:Y:S05]  /*0310*/  WARPSYNC.ALL ;  /* 0x0000000000007948 */ /* 0x000fea0003800000 */
[----:B------:R-:W-:Y:S01]  /*0320*/  NOP ;  /* 0x0000000000007918 */ /* 0x000fe20000000000 */
.L_x_0:
[----:B------:R-:W1:Y:S08]  /*0330*/  LDC.64 R6, c[0x0][0x398] ;  /* 0x0000e600ff067b82 */ /* 0x000e700000000a00 */
[----:B------:R-:W2:Y:S02]  /*0340*/  S2UR UR5, SR_CgaSize ;  /* 0x00000000000579c3 */ /* 0x000ea40000008a00 */
[----:B--2---:R-:W-:-:S12]  /*0350*/  UIMAD UR5, UR5, -0xa0, URZ ;  /* 0xffffff60050578a4 */ /* 0x004fd8000f8e02ff */
[----:B------:R-:W2:Y:S01]  /*0360*/  LDCU UR5, c[0x0][UR5+0x2b0] ;  /* 0x00005600050577ac */ /* 0x000ea20008000800 */
[----:B------:R-:W-:Y:S02]  /*0370*/  LOP3.LUT R65, R0, 0x3f, RZ, 0xc0, !PT ;  /* 0x0000003f00417812 */ /* 0x000fe400078ec0ff */
[----:B------:R-:W-:Y:S01]  /*0380*/  PRMT R143, RZ, 0x7610, R143 ;  /* 0x00007610ff8f7816 */ /* 0x000fe2000000008f */
[----:B------:R-:W3:Y:S01]  /*0390*/  LDCU UR11, c[0x0][0x3a0] ;  /* 0x00007400ff0b77ac */ /* 0x000ee20008000800 */
[----:B------:R-:W4:Y:S01]  /*03a0*/  S2UR UR4, SR_CTAID.X ;  /* 0x00000000000479c3 */ /* 0x000f220000002500 */
[----:B------:R-:W-:Y:S01]  /*03b0*/  UMOV UR13, 0x400 ;  /* 0x00000400000d7882 */ /* 0x000fe20000000000 */
[----:B------:R-:W5:Y:S01]  /*03c0*/  LDCU.64 UR20, c[0x0][0x3a8] ;  /* 0x00007500ff1477ac */ /* 0x000f620008000a00 */
[----:B------:R-:W0:Y:S01]  /*03d0*/  LDCU UR8, c[0x0][0x3a4] ;  /* 0x00007480ff0877ac */ /* 0x000e220008000800 */
[----:B------:R-:W0:Y:S01]  /*03e0*/  LDCU.128 UR16, c[0x0][0x380] ;  /* 0x00007000ff1077ac */ /* 0x000e220008000c00 */
[----:B---3--:R-:W-:Y:S01]  /*03f0*/  UIADD3 UR32, UPT, UPT, UR11, 0x3f, URZ ;  /* 0x0000003f0b207890 */ /* 0x008fe2000fffe0ff */
[----:B01----:R-:W-:Y:S01]  /*0400*/  VIADD R2, R7, 0x3f ;  /* 0x0000003f07027836 */ /* 0x003fe20000000000 */
[----:B------:R-:W-:-:S02]  /*0410*/  IABS R15, R7 ;  /* 0x00000007000f7213 */ /* 0x000fc40000000000 */
[----:B------:R-:W-:Y:S01]  /*0420*/  IABS R16, R6 ;  /* 0x0000000600107213 */ /* 0x000fe20000000000 */
[----:B------:R-:W-:Y:S01]  /*0430*/  UISETP.GT.AND UP1, UPT, UR32, 0x3f, UPT ;  /* 0x0000003f2000788c */ /* 0x000fe2000bf24270 */
[----:B------:R-:W-:Y:S01]  /*0440*/  SHF.R.S32.HI R3, RZ, 0x1f, R2 ;  /* 0x0000001fff037819 */ /* 0x000fe20000011402 */
[----:B-----5:R-:W-:Y:S01]  /*0450*/  IMAD.U32 R62, RZ, RZ, UR20 ;  /* 0x00000014ff3e7e24 */ /* 0x020fe2000f8e00ff */
[----:B----4-:R-:W-:Y:S02]  /*0460*/  I2FP.F32.U32 R8, UR4 ;  /* 0x0000000400087c45 */ /* 0x010fe40008201000 */
[----:B------:R-:W-:-:S03]  /*0470*/  LEA.HI R3, R3, R2, RZ, 0x6 ;  /* 0x0000000203037211 */ /* 0x000fc600078f30ff */
[----:B--2---:R-:W-:Y:S01]  /*0480*/  FMUL R8, R8, UR5 ;  /* 0x0000000508087c20 */ /* 0x004fe20008400000 */
[----:B------:R-:W-:Y:S01]  /*0490*/  SHF.R.S32.HI R3, RZ, 0x6, R3 ;  /* 0x00000006ff037819 */ /* 0x000fe20000011403 */
[----:B------:R-:W0:Y:S02]  /*04a0*/  S2UR UR5, SR_CgaCtaId ;  /* 0x00000000000579c3 */ /* 0x000e240000008800 */
[----:B------:R-:W1:Y:S02]  /*04b0*/  F2I.U32.TRUNC.NTZ R9, R8 ;  /* 0x0000000800097305 */ /* 0x000e64000020f000 */
[----:B------:R-:W-:-:S05]  /*04c0*/  IMAD.SHL.U32 R4, R3, 0x8, RZ ;  /* 0x0000000803047824 */ /* 0x000fca00078e00ff */
[----:B------:R-:W-:-:S04]  /*04d0*/  IABS R11, R4 ;  /* 0x00000004000b7213 */ /* 0x000fc80000000000 */
[----:B------:R-:W2:Y:S01]  /*04e0*/  I2F.RP R5, R11 ;  /* 0x0000000b00057306 */ /* 0x000ea20000209400 */
[----:B-1----:R-:W-:Y:S01]  /*04f0*/  IABS R12, R9 ;  /* 0x00000009000c7213 */ /* 0x002fe20000000000 */
[----:B0-----:R-:W-:Y:S02]  /*0500*/  USHF.L.U32 UR4, UR5, 0x5, URZ ;  /* 0x0000000505047899 */ /* 0x001fe400080006ff */
[----:B------:R-:W-:-:S04]  /*0510*/  ULEA UR13, UR5, UR13, 0x18 ;  /* 0x0000000d050d7291 */ /* 0x000fc8000f8ec0ff */
[----:B--2---:R-:W0:Y:S01]  /*0520*/  MUFU.RCP R5, R5 ;  /* 0x0000000500057308 */ /* 0x004e220000001000 */
[----:B------:R-:W-:Y:S02]  /*0530*/  ULOP3.LUT UR6, UR4, 0x20, URZ, 0xc0, !UPT ;  /* 0x0000002004067892 */ /* 0x000fe4000f8ec0ff */
[----:B------:R-:W-:Y:S02]  /*0540*/  ULOP3.LUT UR4, UR4, 0x40, URZ, 0xc0, !UPT ;  /* 0x0000004004047892 */ /* 0x000fe4000f8ec0ff */
[----:B------:R-:W-:Y:S01]  /*0550*/  UIADD3 UR10, UPT, UPT, UR13, 0x3000, URZ ;  /* 0x000030000d0a7890 */ /* 0x000fe2000fffe0ff */
[----:B0-----:R-:W-:Y:S01]  /*0560*/  VIADD R2, R5, 0xffffffe ;  /* 0x0ffffffe05027836 */ /* 0x001fe20000000000 */
[----:B------:R-:W-:-:S03]  /*0570*/  IABS R5, R4 ;  /* 0x0000000400057213 */ /* 0x000fc60000000000 */
[----:B------:R0:W1:Y:S02]  /*0580*/  F2I.FTZ.U32.TRUNC.NTZ R3, R2 ;  /* 0x0000000200037305 */ /* 0x000064000021f000 */
[----:B0-----:R-:W-:Y:S02]  /*0590*/  IMAD.MOV.U32 R2, RZ, RZ, RZ ;  /* 0x000000ffff027224 */ /* 0x001fe400078e00ff */
[----:B-1----:R-:W-:-:S04]  /*05a0*/  IMAD.MOV R10, RZ, RZ, -R3 ;  /* 0x000000ffff0a7224 */ /* 0x002fc800078e0a03 */
[----:B------:R-:W-:Y:S02]  /*05b0*/  IMAD R13, R10, R11, RZ ;  /* 0x0000000b0a0d7224 */ /* 0x000fe400078e02ff */
[----:B------:R-:W-:Y:S02]  /*05c0*/  IMAD.MOV.U32 R10, RZ, RZ, R12 ;  /* 0x000000ffff0a7224 */ /* 0x000fe400078e000c */
[----:B------:R-:W-:-:S04]  /*05d0*/  IMAD.HI.U32 R3, R3, R13, R2 ;  /* 0x0000000d03037227 */ /* 0x000fc800078e0002 */
[----:B------:R-:W-:Y:S02]  /*05e0*/  IMAD.MOV R2, RZ, RZ, -R5 ;  /* 0x000000ffff027224 */ /* 0x000fe400078e0a05 */
[----:B------:R-:W-:-:S04]  /*05f0*/  IMAD.HI.U32 R3, R3, R10, RZ ;  /* 0x0000000a03037227 */ /* 0x000fc800078e00ff */
[----:B------:R-:W-:Y:S01]  /*0600*/  IMAD R2, R3, R2, R10 ;  /* 0x0000000203027224 */ /* 0x000fe200078e020a */
[----:B------:R-:W-:Y:S04]  /*0610*/  BAR.SYNC.DEFER_BLOCKING 0x0 ;  /* 0x0000000000007b1d */ /* 0x000fe80000010000 */
[----:B------:R-:W-:-:S13]  /*0620*/  ISETP.GT.U32.AND P1, PT, R11, R2, PT ;  /* 0x000000020b00720c */ /* 0x000fda0003f24070 */
[----:B------:R-:W-:Y:S02]  /*0630*/  @!P1 IMAD.IADD R2, R2, 0x1, -R11 ;  /* 0x0000000102029824 */ /* 0x000fe400078e0a0b */
[----:B------:R-:W-:Y:S01]  /*0640*/  @!P1 VIADD R3, R3, 0x1 ;  /* 0x0000000103039836 */ /* 0x000fe20000000000 */
[----:B------:R-:W-:Y:S02]  /*0650*/  ISETP.NE.AND P1, PT, R4, RZ, PT ;  /* 0x000000ff0400720c */ /* 0x000fe40003f25270 */
[----:B------:R-:W-:Y:S02]  /*0660*/  ISETP.GE.U32.AND P0, PT, R2, R11, PT ;  /* 0x0000000b0200720c */ /* 0x000fe40003f06070 */
[----:B------:R-:W-:-:S04]  /*0670*/  LOP3.LUT R2, R9, R4, RZ, 0x3c, !PT ;  /* 0x0000000409027212 */ /* 0x000fc800078e3cff */
[----:B------:R-:W-:Y:S01]  /*0680*/  ISETP.GE.AND P2, PT, R2, RZ, PT ;  /* 0x000000ff0200720c */ /* 0x000fe20003f46270 */
[----:B------:R-:W-:-:S06]  /*0690*/  VIADD R2, R6, 0x7f ;  /* 0x0000007f06027836 */ /* 0x000fcc0000000000 */
[----:B------:R-:W-:-:S04]  /*06a0*/  @P0 VIADD R3, R3, 0x1 ;  /* 0x0000000103030836 */ /* 0x000fc80000000000 */
[----:B------:R-:W-:Y:S01]  /*06b0*/  IMAD.MOV.U32 R5, RZ, RZ, R3 ;  /* 0x000000ffff057224 */ /* 0x000fe200078e0003 */
[----:B------:R-:W-:-:S03]  /*06c0*/  SHF.R.S32.HI R3, RZ, 0x1f, R2 ;  /* 0x0000001fff037819 */ /* 0x000fc60000011402 */
[----:B------:R-:W-:Y:S01]  /*06d0*/  @!P2 IMAD.MOV R5, RZ, RZ, -R5 ;  /* 0x000000ffff05a224 */ /* 0x000fe200078e0a05 */
[----:B------:R-:W-:Y:S02]  /*06e0*/  @!P1 LOP3.LUT R5, RZ, R4, RZ, 0x33, !PT ;  /* 0x00000004ff059212 */ /* 0x000fe400078e33ff */
[----:B------:R-:W-:-:S03]  /*06f0*/  LEA.HI R3, R3, R2, RZ, 0x7 ;  /* 0x0000000203037211 */ /* 0x000fc600078f38ff */
[----:B------:R-:W-:Y:S02]  /*0700*/  IMAD.SHL.U32 R14, R5, 0x8, RZ ;  /* 0x00000008050e7824 */ /* 0x000fe400078e00ff */
[----:B------:R-:W-:-:S03]  /*0710*/  IMAD.MOV R5, RZ, RZ, -R5 ;  /* 0x000000ffff057224 */ /* 0x000fc600078e0a05 */
[----:B------:R-:W-:Y:S01]  /*0720*/  LEA.HI.SX32 R3, R3, -R14, 0x19 ;  /* 0x8000000e03037211 */ /* 0x000fe200078fcaff */
[----:B------:R-:W-:-:S03]  /*0730*/  IMAD R13, R4, R5, R9 ;  /* 0x00000005040d7224 */ /* 0x000fc600078e0209 */
[----:B------:R-:W-:Y:S02]  /*0740*/  VIMNMX R12, PT, PT, R3, 0x8, PT ;  /* 0x00000008030c7848 */ /* 0x000fe40003fe0100 */
[----:B------:R-:W-:Y:S02]  /*0750*/  IABS R4, R13 ;  /* 0x0000000d00047213 */ /* 0x000fe40000000000 */
[-C--:B------:R-:W-:Y:S02]  /*0760*/  IABS R11, R12.reuse ;  /* 0x0000000c000b7213 */ /* 0x080fe40000000000 */
[----:B------:R-:W-:Y:S02]  /*0770*/  IABS R9, R12 ;  /* 0x0000000c00097213 */ /* 0x000fe40000000000 */
[----:B------:R-:W0:Y:S08]  /*0780*/  I2F.RP R8, R11 ;  /* 0x0000000b00087306 */ /* 0x000e300000209400 */
[----:B0-----:R-:W0:Y:S02]  /*0790*/  MUFU.RCP R8, R8 ;  /* 0x0000000800087308 */ /* 0x001e240000001000 */
[----:B0-----:R-:W-:-:S06]  /*07a0*/  VIADD R2, R8, 0xffffffe ;  /* 0x0ffffffe08027836 */ /* 0x001fcc0000000000 */
[----:B------:R0:W1:Y:S02]  /*07b0*/  F2I.FTZ.U32.TRUNC.NTZ R3, R2 ;  /* 0x0000000200037305 */ /* 0x000064000021f000 */
[----:B0-----:R-:W-:Y:S02]  /*07c0*/  IMAD.MOV.U32 R2, RZ, RZ, RZ ;  /* 0x000000ffff027224 */ /* 0x001fe400078e00ff */
[----:B-1----:R-:W-:-:S04]  /*07d0*/  IMAD.MOV R10, RZ, RZ, -R3 ;  /* 0x000000ffff0a7224 */ /* 0x002fc800078e0a03 */
[----:B------:R-:W-:-:S04]  /*07e0*/  IMAD R5, R10, R11, RZ ;  /* 0x0000000b0a057224 */ /* 0x000fc800078e02ff */
[----:B------:R-:W-:Y:S02]  /*07f0*/  IMAD.HI.U32 R3, R3, R5, R2 ;  /* 0x0000000503037227 */ /* 0x000fe400078e0002 */
[----:B------:R-:W0:Y:S02]  /*0800*/  I2F.RP R5, R15 ;  /* 0x0000000f00057306 */ /* 0x000e240000209400 */
[----:B------:R-:W-:Y:S02]  /*0810*/  IMAD.MOV.U32 R2, RZ, RZ, R4 ;  /* 0x000000ffff027224 */ /* 0x000fe400078e0004 */
[----:B------:R-:W-:Y:S02]  /*0820*/  IMAD.MOV R4, RZ, RZ, -R9 ;  /* 0x000000ffff047224 */ /* 0x000fe400078e0a09 */
[----:B------:R-:W-:-:S04]  /*0830*/  IMAD.HI.U32 R3, R3, R2, RZ ;  /* 0x0000000203037227 */ /* 0x000fc800078e00ff */
[----:B------:R-:W-:Y:S02]  /*0840*/  IMAD R2, R3, R4, R2 ;  /* 0x0000000403027224 */ /* 0x000fe400078e0202 */
[----:B------:R-:W1:Y:S03]  /*0850*/  I2F.RP R4, R16 ;  /* 0x0000001000047306 */ /* 0x000e660000209400 */
[----:B------:R-:W-:-:S05]  /*0860*/  ISETP.GT.U32.AND P1, PT, R11, R2, PT ;  /* 0x000000020b00720c */ /* 0x000fca0003f24070 */
[----:B0-----:R-:W0:Y:S08]  /*0870*/  MUFU.RCP R5, R5 ;  /* 0x0000000500057308 */ /* 0x001e300000001000 */
[----:B------:R-:W-:Y:S01]  /*0880*/  @!P1 IMAD.IADD R2, R2, 0x1, -R11 ;  /* 0x0000000102029824 */ /* 0x000fe200078e0a0b */
[----:B-1----:R-:W1:Y:S01]  /*0890*/  MUFU.RCP R4, R4 ;  /* 0x0000000400047308 */ /* 0x002e620000001000 */
[----:B------:R-:W-:Y:S01]  /*08a0*/  @!P1 VIADD R3, R3, 0x1 ;  /* 0x0000000103039836 */ /* 0x000fe20000000000 */
[----:B------:R-:W-:-:S02]  /*08b0*/  ISETP.NE.AND P1, PT, R12, RZ, PT ;  /* 0x000000ff0c00720c */ /* 0x000fc40003f25270 */
[----:B------:R-:W-:Y:S02]  /*08c0*/  ISETP.GE.U32.AND P0, PT, R2, R11, PT ;  /* 0x0000000b0200720c */ /* 0x000fe40003f06070 */
[----:B------:R-:W-:Y:S01]  /*08d0*/  LOP3.LUT R2, R13, R12, RZ, 0x3c, !PT ;  /* 0x0000000c0d027212 */ /* 0x000fe200078e3cff */
[----:B0-----:R-:W-:-:S03]  /*08e0*/  VIADD R10, R5, 0xffffffe ;  /* 0x0ffffffe050a7836 */ /* 0x001fc60000000000 */
[----:B------:R-:W-:Y:S01]  /*08f0*/  ISETP.GE.AND P2, PT, R2, RZ, PT ;  /* 0x000000ff0200720c */ /* 0x000fe20003f46270 */
[----:B------:R-:W0:Y:S01]  /*0900*/  F2I.FTZ.U32.TRUNC.NTZ R11, R10 ;  /* 0x0000000a000b7305 */ /* 0x000e22000021f000 */
[----:B------:R-:W-:-:S05]  /*0910*/  SHF.R.U32.HI R2, RZ, 0x6, R0 ;  /* 0x00000006ff027819 */ /* 0x000fca0000011600 */
[----:B------:R-:W-:Y:S02]  /*0920*/  @P0 VIADD R3, R3, 0x1 ;  /* 0x0000000103030836 */ /* 0x000fe40000000000 */
[----:B-1----:R-:W-:Y:S01]  /*0930*/  VIADD R8, R4, 0xffffffe ;  /* 0x0ffffffe04087836 */ /* 0x002fe20000000000 */
[----:B------:R-:W-:Y:S01]  /*0940*/  SGXT.U32 R4, R2, 0x1 ;  /* 0x000000010204781a */ /* 0x000fe20000000000 */
[----:B------:R-:W-:Y:S02]  /*0950*/  IMAD.MOV.U32 R17, RZ, RZ, R3 ;  /* 0x000000ffff117224 */ /* 0x000fe400078e0003 */
[----:B------:R1:W2:Y:S02]  /*0960*/  F2I.FTZ.U32.TRUNC.NTZ R9, R8 ;  /* 0x0000000800097305 */ /* 0x0002a4000021f000 */
[----:B------:R-:W-:Y:S01]  /*0970*/  @!P2 IMAD.MOV R17, RZ, RZ, -R17 ;  /* 0x000000ffff11a224 */ /* 0x000fe200078e0a11 */
[----:B------:R-:W-:Y:S01]  /*0980*/  @!P1 LOP3.LUT R17, RZ, R12, RZ, 0x33, !PT ;  /* 0x0000000cff119212 */ /* 0x000fe200078e33ff */
[----:B0-----:R-:W-:Y:S01]  /*0990*/  IMAD.MOV R10, RZ, RZ, -R11 ;  /* 0x000000ffff0a7224 */ /* 0x001fe200078e0a0b */
[----:B------:R-:W-:-:S02]  /*09a0*/  PLOP3.LUT P1, PT, PT, PT, UP1, 0x80, 0x8 ;  /* 0x000000000008781c */ /* 0x000fc40003f2f018 */
[----:B------:R-:W-:Y:S01]  /*09b0*/  LEA R3, R17, UR6, 0x6 ;  /* 0x0000000611037c11 */ /* 0x000fe2000f8e30ff */
[----:B------:R-:W-:Y:S01]  /*09c0*/  IMAD R5, R10, R15, RZ ;  /* 0x0000000f0a057224 */ /* 0x000fe200078e02ff */
[----:B-1----:R-:W-:Y:S01]  /*09d0*/  LOP3.LUT R8, R4, 0x8, RZ, 0xfc, !PT ;  /* 0x0000000804087812 */ /* 0x002fe200078efcff */
[----:B------:R-:W-:Y:S01]  /*09e0*/  IMAD.MOV.U32 R10, RZ, RZ, RZ ;  /* 0x000000ffff0a7224 */ /* 0x000fe200078e00ff */
[----:B------:R-:W-:Y:S01]  /*09f0*/  LOP3.LUT R2, R3, R4, RZ, 0xfc, !PT ;  /* 0x0000000403027212 */ /* 0x000fe200078efcff */
[----:B------:R-:W-:Y:S01]  /*0a00*/  UMOV UR6, 0x1 ;  /* 0x0000000100067882 */ /* 0x000fe20000000000 */
[----:B------:R-:W-:Y:S01]  /*0a10*/  SHF.R.U32.HI R3, RZ, 0x5, R0 ;  /* 0x00000005ff037819 */ /* 0x000fe20000011600 */
[----:B------:R-:W-:Y:S01]  /*0a20*/  IMAD.HI.U32 R10, R11, R5, R10 ;  /* 0x000000050b0a7227 */ /* 0x000fe200078e000a */
[----:B------:R-:W-:Y:S02]  /*0a30*/  IABS R97, R2 ;  /* 0x0000000200617213 */ /* 0x000fe40000000000 */
[----:B------:R-:W-:Y:S01]  /*0a40*/  R2UR UR7, R3 ;  /* 0x00000000030772ca */ /* 0x000fe200000e0000 */
[----:B------:R-:W-:Y:S01]  /*0a50*/  IMAD.MOV R3, RZ, RZ, -R17 ;  /* 0x000000ffff037224 */ /* 0x000fe200078e0a11 */
[----:B------:R-:W-:Y:S01]  /*0a60*/  LOP3.LUT R21, R2, 0x6, RZ, 0xfc, !PT ;  /* 0x0000000602157812 */ /* 0x000fe200078efcff */
[----:B------:R-:W-:Y:S01]  /*0a70*/  IMAD.HI.U32 R5, R10, R97, RZ ;  /* 0x000000610a057227 */ /* 0x000fe200078e00ff */
[----:B------:R-:W-:-:S02]  /*0a80*/  LOP3.LUT R22, R2, 0x8, RZ, 0xfc, !PT ;  /* 0x0000000802167812 */ /* 0x000fc400078efcff */
[----:B------:R-:W-:Y:S01]  /*0a90*/  IABS R109, R21 ;  /* 0x00000015006d7213 */ /* 0x000fe20000000000 */
[----:B------:R-:W-:Y:S01]  /*0aa0*/  IMAD R3, R12, R3, R13 ;  /* 0x000000030c037224 */ /* 0x000fe200078e020d */
[----:B------:R-:W-:Y:S01]  /*0ab0*/  LOP3.LUT R27, R2, 0x1e, RZ, 0xfc, !PT ;  /* 0x0000001e021b7812 */ /* 0x000fe200078efcff */
[----:B------:R-:W-:Y:S01]  /*0ac0*/  IMAD.MOV R12, RZ, RZ, -R5 ;  /* 0x000000ffff0c7224 */ /* 0x000fe200078e0a05 */
[----:B------:R-:W-:Y:S01]  /*0ad0*/  IABS R96, R22 ;  /* 0x0000001600607213 */ /* 0x000fe20000000000 */
[----:B------:R-:W-:Y:S01]  /*0ae0*/  IMAD.IADD R5, R14, 0x1, R3 ;  /* 0x000000010e057824 */ /* 0x000fe200078e0203 */
[----:B------:R-:W-:Y:S01]  /*0af0*/  IABS R103, R27 ;  /* 0x0000001b00677213 */ /* 0x000fe20000000000 */
[----:B------:R-:W-:Y:S01]  /*0b00*/  IMAD R97, R15, R12, R97 ;  /* 0x0000000c0f617224 */ /* 0x000fe200078e0261 */
[----:B------:R-:W-:Y:S01]  /*0b10*/  ISETP.LT.AND P1, PT, R8, UR11, P1 ;  /* 0x0000000b08007c0c */ /* 0x000fe20008f21270 */
[----:B------:R-:W-:Y:S01]  /*0b20*/  IMAD.HI.U32 R12, R10, R109, RZ ;  /* 0x0000006d0a0c7227 */ /* 0x000fe200078e00ff */
[----:B------:R-:W-:Y:S01]  /*0b30*/  LEA R28, R5, UR4, 0x7 ;  /* 0x00000004051c7c11 */ /* 0x000fe2000f8e38ff */
[----:B------:R-:W-:Y:S01]  /*0b40*/  USHF.L.U32 UR4, UR7, 0x15, URZ ;  /* 0x0000001507047899 */ /* 0x000fe200080006ff */
[C---:B------:R-:W-:Y:S01]  /*0b50*/  LOP3.LUT R24, R2.reuse, 0xc, RZ, 0xfc, !PT ;  /* 0x0000000c02187812 */ /* 0x040fe200078efcff */
[----:B------:R-:W-:Y:S01]  /*0b60*/  IMAD.MOV R12, RZ, RZ, -R12 ;  /* 0x000000ffff0c7224 */ /* 0x000fe200078e0a0c */
[----:B------:R-:W-:Y:S01]  /*0b70*/  LOP3.LUT R3, R2, 0x2, RZ, 0xfc, !PT ;  /* 0x0000000202037812 */ /* 0x000fe200078efcff */
[----:B--2---:R-:W-:Y:S01]  /*0b80*/  IMAD.MOV R11, RZ, RZ, -R9 ;  /* 0x000000ffff0b7224 */ /* 0x004fe200078e0a09 */
[----:B------:R-:W-:Y:S01]  /*0b90*/  IABS R106, R24 ;  /* 0x00000018006a7213 */ /* 0x000fe20000000000 */
[C---:B------:R-:W-:Y:S01]  /*0ba0*/  IMAD R109, R15.reuse, R12, R109 ;  /* 0x0000000c0f6d7224 */ /* 0x040fe200078e026d */
[----:B------:R-:W-:Y:S01]  /*0bb0*/  IABS R92, R3 ;  /* 0x00000003005c7213 */ /* 0x000fe20000000000 */
[----:B------:R-:W-:Y:S01]  /*0bc0*/  IMAD.HI.U32 R13, R10, R96, RZ ;  /* 0x000000600a0d7227 */ /* 0x000fe200078e00ff */
[----:B------:R-:W-:Y:S01]  /*0bd0*/  LOP3.LUT R20, R2, 0x4, RZ, 0xfc, !PT ;  /* 0x0000000402147812 */ /* 0x000fe200078efcff */
[----:B------:R-:W-:Y:S01]  /*0be0*/  ULOP3.LUT UR4, UR4, 0x600000, URZ, 0xc0, !UPT ;  /* 0x0060000004047892 */ /* 0x000fe2000f8ec0ff */
[----:B------:R-:W-:Y:S01]  /*0bf0*/  ISETP.GT.U32.AND P2, PT, R15, R97, PT ;  /* 0x000000610f00720c */ /* 0x000fe20003f44070 */
[----:B------:R-:W-:Y:S01]  /*0c00*/  IMAD.HI.U32 R12, R10, R103, RZ ;  /* 0x000000670a0c7227 */ /* 0x000fe200078e00ff */
[----:B------:R-:W-:-:S02]  /*0c10*/  LOP3.LUT R23, R2, 0xa, RZ, 0xfc, !PT ;  /* 0x0000000a02177812 */ /* 0x000fc400078efcff */
[----:B------:R-:W-:Y:S01]  /*0c20*/  IABS R108, R20 ;  /* 0x00000014006c7213 */ /* 0x000fe20000000000 */
[----:B------:R-:W-:Y:S01]  /*0c30*/  IMAD R11, R11, R16, RZ ;  /* 0x000000100b0b7224 */ /* 0x000fe200078e02ff */
[----:B------:R-:W-:Y:S01]  /*0c40*/  IABS R105, R23 ;  /* 0x0000001700697213 */ /* 0x000fe20000000000 */
[----:B------:R-:W-:Y:S01]  /*0c50*/  IMAD.MOV.U32 R8, RZ, RZ, RZ ;  /* 0x000000ffff087224 */ /* 0x000fe200078e00ff */
[C---:B------:R-:W-:Y:S01]  /*0c60*/  LOP3.LUT R25, R2.reuse, 0xe, RZ, 0xfc, !PT ;  /* 0x0000000e02197812 */ /* 0x040fe200078efcff */
[----:B------:R-:W-:Y:S01]  /*0c70*/  IMAD.MOV R13, RZ, RZ, -R13 ;  /* 0x000000ffff0d7224 */ /* 0x000fe200078e0a0d */
[C---:B------:R-:W-:Y:S01]  /*0c80*/  LOP3.LUT R26, R2.reuse, 0x10, RZ, 0xfc, !PT ;  /* 0x00000010021a7812 */ /* 0x040fe200078efcff */
[----:B------:R-:W-:Y:S01]  /*0c90*/  IMAD.IADD R28, R65, 0x1, R28 ;  /* 0x00000001411c7824 */ /* 0x000fe200078e021c */
[----:B------:R-:W-:Y:S01]  /*0ca0*/  IABS R107, R25 ;  /* 0x00000019006b7213 */ /* 0x000fe20000000000 */
[----:B------:R-:W-:Y:S01]  /*0cb0*/  IMAD.MOV R12, RZ, RZ, -R12 ;  /* 0x000000ffff0c7224 */ /* 0x000fe200078e0a0c */
[----:B------:R-:W-:Y:S01]  /*0cc0*/  IABS R94, R26 ;  /* 0x0000001a005e7213 */ /* 0x000fe20000000000 */
[----:B------:R-:W-:Y:S01]  /*0cd0*/  IMAD.HI.U32 R8, R9, R11, R8 ;  /* 0x0000000b09087227 */ /* 0x000fe200078e0008 */
[----:B------:R-:W-:-:S02]  /*0ce0*/  LOP3.LUT R29, R2, 0x12, RZ, 0xfc, !PT ;  /* 0x00000012021d7812 */ /* 0x000fc400078efcff */
[----:B------:R-:W-:Y:S01]  /*0cf0*/  LOP3.LUT R33, R2, 0x1a, RZ, 0xfc, !PT ;  /* 0x0000001a02217812 */ /* 0x000fe200078efcff */
[C---:B------:R-:W-:Y:S01]  /*0d00*/  IMAD R96, R15.reuse, R13, R96 ;  /* 0x0000000d0f607224 */ /* 0x040fe200078e0260 */
[----:B------:R-:W-:Y:S01]  /*0d10*/  IABS R13, R28 ;  /* 0x0000001c000d7213 */ /* 0x000fe20000000000 */
[C---:B------:R-:W-:Y:S01]  /*0d20*/  IMAD R103, R15.reuse, R12, R103 ;  /* 0x0000000c0f677224 */ /* 0x040fe200078e0267 */
[----:B------:R-:W-:Y:S01]  /*0d30*/  IABS R95, R29 ;  /* 0x0000001d005f7213 */ /* 0x000fe20000000000 */
[----:B------:R-:W-:Y:S01]  /*0d40*/  IMAD.HI.U32 R5, R10, R106, RZ ;  /* 0x0000006a0a057227 */ /* 0x000fe200078e00ff */
[C---:B------:R-:W-:Y:S02]  /*0d50*/  ISETP.GT.U32.AND P6, PT, R15.reuse, R96, PT ;  /* 0x000000600f00720c */ /* 0x040fe40003fc4070 */
[----:B------:R-:W-:Y:S01]  /*0d60*/  ISETP.GT.U32.AND P4, PT, R15, R103, PT ;  /* 0x000000670f00720c */ /* 0x000fe20003f84070 */
[----:B------:R-:W-:Y:S01]  /*0d70*/  IMAD.HI.U32 R8, R8, R13, RZ ;  /* 0x0000000d08087227 */ /* 0x000fe200078e00ff */
[----:B------:R-:W-:-:S02]  /*0d80*/  LOP3.LUT R30, R2, 0x14, RZ, 0xfc, !PT ;  /* 0x00000014021e7812 */ /* 0x000fc400078efcff */
[----:B------:R-:W-:Y:S01]  /*0d90*/  IABS R102, R33 ;  /* 0x0000002100667213 */ /* 0x000fe20000000000 */
[----:B------:R-:W-:Y:S01]  /*0da0*/  IMAD.MOV R5, RZ, RZ, -R5 ;  /* 0x000000ffff057224 */ /* 0x000fe200078e0a05 */
[----:B------:R-:W-:Y:S01]  /*0db0*/  IABS R101, R30 ;  /* 0x0000001e00657213 */ /* 0x000fe20000000000 */
[----:B------:R-:W-:Y:S01]  /*0dc0*/  IMAD.MOV R8, RZ, RZ, -R8 ;  /* 0x000000ffff087224 */ /* 0x000fe200078e0a08 */
[C---:B------:R-:W-:Y:S01]  /*0dd0*/  LOP3.LUT R32, R2.reuse, 0x18, RZ, 0xfc, !PT ;  /* 0x0000001802207812 */ /* 0x040fe200078efcff */
[----:B------:R-:W-:Y:S01]  /*0de0*/  IMAD R106, R15, R5, R106 ;  /* 0x000000050f6a7224 */ /* 0x000fe200078e026a */
[----:B------:R-:W-:Y:S01]  /*0df0*/  LOP3.LUT R31, R2, 0x16, RZ, 0xfc, !PT ;  /* 0x00000016021f7812 */ /* 0x000fe200078efcff */
[----:B------:R-:W-:Y:S01]  /*0e00*/  IMAD R5, R16, R8, R13 ;  /* 0x0000000810057224 */ /* 0x000fe200078e020d */
[----:B------:R-:W-:Y:S01]  /*0e10*/  IABS R93, R32 ;  /* 0x00000020005d7213 */ /* 0x000fe20000000000 */
[----:B------:R-:W-:Y:S01]  /*0e20*/  IMAD.HI.U32 R9, R10, R92, RZ ;  /* 0x0000005c0a097227 */ /* 0x000fe200078e00ff */
[----:B------:R-:W-:-:S02]  /*0e30*/  LOP3.LUT R34, R2, 0x1c, RZ, 0xfc, !PT ;  /* 0x0000001c02227812 */ /* 0x000fc400078efcff */
[----:B------:R-:W-:Y:S01]  /*0e40*/  ISETP.GT.U32.AND P0, PT, R16, R5, PT ;  /* 0x000000051000720c */ /* 0x000fe20003f04070 */
[----:B------:R-:W-:Y:S01]  /*0e50*/  @!P4 IMAD.IADD R103, R103, 0x1, -R15 ;  /* 0x000000016767c824 */ /* 0x000fe200078e0a0f */
[----:B------:R-:W-:Y:S01]  /*0e60*/  IABS R100, R31 ;  /* 0x0000001f00647213 */ /* 0x000fe20000000000 */
[----:B------:R-:W-:Y:S01]  /*0e70*/  IMAD.MOV R9, RZ, RZ, -R9 ;  /* 0x000000ffff097224 */ /* 0x000fe200078e0a09 */
[----:B------:R-:W-:Y:S01]  /*0e80*/  IABS R104, R34 ;  /* 0x0000002200687213 */ /* 0x000fe20000000000 */
[----:B------:R-:W-:Y:S01]  /*0e90*/  IMAD.HI.U32 R11, R10, R108, RZ ;  /* 0x0000006c0a0b7227 */ /* 0x000fe200078e00ff */
[----:B------:R-:W-:-:S03]  /*0ea0*/  ISETP.GT.U32.AND P5, PT, R15, R103, PT ;  /* 0x000000670f00720c */ /* 0x000fc60003fa4070 */
[----:B------:R-:W-:Y:S02]  /*0eb0*/  IMAD R92, R15, R9, R92 ;  /* 0x000000090f5c7224 */ /* 0x000fe400078e025c */
[----:B------:R-:W-:-:S04]  /*0ec0*/  IMAD.HI.U32 R14, R10, R105, RZ ;  /* 0x000000690a0e7227 */ /* 0x000fc800078e00ff */
[----:B------:R-:W-:Y:S02]  /*0ed0*/  IMAD.MOV R11, RZ, RZ, -R11 ;  /* 0x000000ffff0b7224 */ /* 0x000fe400078e0a0b */
[----:B------:R-:W-:Y:S01]  /*0ee0*/  @!P2 IMAD.IADD R97, R97, 0x1, -R15 ;  /* 0x000000016161a824 */ /* 0x000fe200078e0a0f */
[C---:B------:R-:W-:Y:S01]  /*0ef0*/  ISETP.GT.U32.AND P2, PT, R15.reuse, R92, PT ;  /* 0x0000005c0f00720c */ /* 0x040fe20003f44070 */
[----:B------:R-:W-:Y:S02]  /*0f00*/  IMAD.MOV R14, RZ, RZ, -R14 ;  /* 0x000000ffff0e7224 */ /* 0x000fe400078e0a0e */
[C---:B------:R-:W-:Y:S01]  /*0f10*/  IMAD R108, R15.reuse, R11, R108 ;  /* 0x0000000b0f6c7224 */ /* 0x040fe200078e026c */
[----:B------:R-:W-:Y:S01]  /*0f20*/  ISETP.GT.U32.AND P4, PT, R15, R97, PT ;  /* 0x000000610f00720c */ /* 0x000fe20003f84070 */
[----:B------:R-:W-:-:S04]  /*0f30*/  IMAD.HI.U32 R9, R10, R107, RZ ;  /* 0x0000006b0a097227 */ /* 0x000fc800078e00ff */
[----:B------:R-:W-:Y:S02]  /*0f40*/  IMAD R105, R15, R14, R105 ;  /* 0x0000000e0f697224 */ /* 0x000fe400078e0269 */
[----:B------:R-:W-:Y:S01]  /*0f50*/  @!P0 IMAD.IADD R5, R5, 0x1, -R16 ;  /* 0x0000000105058824 */ /* 0x000fe200078e0a10 */
[----:B------:R-:W-:Y:S01]  /*0f60*/  ISETP.GT.U32.AND P0, PT, R15, R108, PT ;  /* 0x0000006c0f00720c */ /* 0x000fe20003f04070 */
[----:B------:R-:W-:Y:S02]  /*0f70*/  IMAD.MOV R14, RZ, RZ, -R9 ;  /* 0x000000ffff0e7224 */ /* 0x000fe400078e0a09 */
[----:B------:R-:W-:Y:S01]  /*0f80*/  IMAD.HI.U32 R11, R10, R94, RZ ;  /* 0x0000005e0a0b7227 */ /* 0x000fe200078e00ff */
[----:B------:R-:W-:-:S03]  /*0f90*/  ISETP.GT.U32.AND P3, PT, R16, R5, PT ;  /* 0x000000051000720c */ /* 0x000fc60003f64070 */
[----:B------:R-:W-:Y:S01]  /*0fa0*/  @!P5 IMAD.IADD R103, R103, 0x1, -R15 ;  /* 0x000000016767d824 */ /* 0x000fe200078e0a0f */
[C---:B------:R-:W-:Y:S01]  /*0fb0*/  ISETP.GT.U32.AND P5, PT, R15.reuse, R105, PT ;  /* 0x000000690f00720c */ /* 0x040fe20003fa4070 */
[C---:B------:R-:W-:Y:S02]  /*0fc0*/  IMAD R107, R15.reuse, R14, R107 ;  /* 0x0000000e0f6b7224 */ /* 0x040fe400078e026b */
[----:B------:R-:W-:Y:S02]  /*0fd0*/  IMAD.MOV R11, RZ, RZ, -R11 ;  /* 0x000000ffff0b7224 */ /* 0x000fe400078e0a0b */
[--C-:B------:R-:W-:Y:S01]  /*0fe0*/  @!P2 IMAD.IADD R92, R92, 0x1, -R15.reuse ;  /* 0x000000015c5ca824 */ /* 0x100fe200078e0a0f */
[C---:B------:R-:W-:Y:S01]  /*0ff0*/  ISETP.GT.U32.AND P2, PT, R15.reuse, R107, PT ;  /* 0x0000006b0f00720c */ /* 0x040fe20003f44070 */
[----:B------:R-:W-:Y:S02]  /*1000*/  IMAD R94, R15, R11, R94 ;  /* 0x0000000b0f5e7224 */ /* 0x000fe400078e025e */
[----:B------:R-:W-:-:S02]  /*1010*/  @!P0 IMAD.IADD R108, R108, 0x1, -R15 ;  /* 0x000000016c6c8824 */ /* 0x000fc400078e0a0f */
[----:B------:R-:W-:Y:S01]  /*1020*/  @!P3 IMAD.IADD R5, R5, 0x1, -R16 ;  /* 0x000000010505b824 */ /* 0x000fe200078e0a10 */
[----:B------:R-:W-:Y:S01]  /*1030*/  ISETP.GT.U32.AND P0, PT, R15, R94, PT ;  /* 0x0000005e0f00720c */ /* 0x000fe20003f04070 */
[--C-:B------:R-:W-:Y:S01]  /*1040*/  @!P5 IMAD.IADD R105, R105, 0x1, -R15.reuse ;  /* 0x000000016969d824 */ /* 0x100fe200078e0a0f */
[C---:B------:R-:W-:Y:S01]  /*1050*/  ISETP.GT.U32.AND P3, PT, R15.reuse, R109, PT ;  /* 0x0000006d0f00720c */ /* 0x040fe20003f64070 */
[----:B------:R-:W-:Y:S01]  /*1060*/  @!P6 IMAD.IADD R96, R96, 0x1, -R15 ;  /* 0x000000016060e824 */ /* 0x000fe200078e0a0f */
[C---:B------:R-:W-:Y:S01]  /*1070*/  ISETP.GT.U32.AND P5, PT, R15.reuse, R108, PT ;  /* 0x0000006c0f00720c */ /* 0x040fe20003fa4070 */
[----:B------:R-:W-:Y:S01]  /*1080*/  IMAD.HI.U32 R8, R10, R95, RZ ;  /* 0x0000005f0a087227 */ /* 0x000fe200078e00ff */
[----:B------:R-:W-:-:S03]  /*1090*/  ISETP.GT.U32.AND P6, PT, R15, R92, PT ;  /* 0x0000005c0f00720c */ /* 0x000fc60003fc4070 */
[----:B------:R-:W-:-:S04]  /*10a0*/  IMAD.HI.U32 R11, R10, R102, RZ ;  /* 0x000000660a0b7227 */ /* 0x000fc800078e00ff */
[--C-:B------:R-:W-:Y:S01]  /*10b0*/  @!P4 IMAD.IADD R97, R97, 0x1, -R15.reuse ;  /* 0x000000016161c824 */ /* 0x100fe200078e0a0f */
[----:B------:R-:W-:Y:S01]  /*10c0*/  ISETP.GT.U32.AND P4, PT, R15, R106, PT ;  /* 0x0000006a0f00720c */ /* 0x000fe20003f84070 */
[----:B------:R-:W-:Y:S01]  /*10d0*/  @!P2 IMAD.IADD R107, R107, 0x1, -R15 ;  /* 0x000000016b6ba824 */ /* 0x000fe200078e0a0f */
[----:B------:R-:W-:Y:S01]  /*10e0*/  ISETP.GT.U32.AND P2, PT, R15, R96, PT ;  /* 0x000000600f00720c */ /* 0x000fe20003f44070 */
[----:B------:R-:W-:Y:S02]  /*10f0*/  IMAD.MOV R8, RZ, RZ, -R8 ;  /* 0x000000ffff087224 */ /* 0x000fe400078e0a08 */
[----:B------:R-:W-:-:S04]  /*1100*/  IMAD.HI.U32 R9, R10, R101, RZ ;  /* 0x000000650a097227 */ /* 0x000fc800078e00ff */
[----:B------:R-:W-:Y:S02]  /*1110*/  IMAD.MOV R11, RZ, RZ, -R11 ;  /* 0x000000ffff0b7224 */ /* 0x000fe400078e0a0b */
[C---:B------:R-:W-:Y:S02]  /*1120*/  IMAD R95, R15.reuse, R8, R95 ;  /* 0x000000080f5f7224 */ /* 0x040fe400078e025f */
[----:B------:R-:W-:Y:S02]  /*1130*/  IMAD.MOV R12, RZ, RZ, -R9 ;  /* 0x000000ffff0c7224 */ /* 0x000fe400078e0a09 */
[--C-:B------:R-:W-:Y:S01]  /*1140*/  @!P0 IMAD.IADD R94, R94, 0x1, -R15.reuse ;  /* 0x000000015e5e8824 */ /* 0x100fe200078e0a0f */
[C---:B------:R-:W-:Y:S01]  /*1150*/  ISETP.GT.U32.AND P0, PT, R15.reuse, R105, PT ;  /* 0x000000690f00720c */ /* 0x040fe20003f04070 */
[----:B------:R-:W-:Y:S02]  /*1160*/  IMAD R102, R15, R11, R102 ;  /* 0x0000000b0f667224 */ /* 0x000fe400078e0266 */
[--C-:B------:R-:W-:Y:S01]  /*1170*/  @!P3 IMAD.IADD R109, R109, 0x1, -R15.reuse ;  /* 0x000000016d6db824 */ /* 0x100fe200078e0a0f */
[----:B------:R-:W0:Y:S01]  /*1180*/  LDS R11, [UR13] ;  /* 0x0000000dff0b7984 */ /* 0x000e220008000800 */
[----:B------:R-:W-:Y:S01]  /*1190*/  @!P5 IMAD.IADD R108, R108, 0x1, -R15 ;  /* 0x000000016c6cd824 */ /* 0x000fe200078e0a0f */
[C---:B------:R-:W-:Y:S01]  /*11a0*/  ISETP.GT.U32.AND P3, PT, R15.reuse, R95, PT ;  /* 0x0000005f0f00720c */ /* 0x040fe20003f64070 */
[C---:B------:R-:W-:Y:S01]  /*11b0*/  IMAD R101, R15.reuse, R12, R101 ;  /* 0x0000000c0f657224 */ /* 0x040fe200078e0265 */
[C---:B------:R-:W-:Y:S01]  /*11c0*/  ISETP.GT.U32.AND P5, PT, R15.reuse, R107, PT ;  /* 0x0000006b0f00720c */ /* 0x040fe20003fa4070 */
[----:B------:R-:W-:Y:S01]  /*11d0*/  @!P6 IMAD.IADD R92, R92, 0x1, -R15 ;  /* 0x000000015c5ce824 */ /* 0x000fe200078e0a0f */
[----:B------:R-:W-:Y:S01]  /*11e0*/  ISETP.GT.U32.AND P6, PT, R15, R94, PT ;  /* 0x0000005e0f00720c */ /* 0x000fe20003fc4070 */
[----:B------:R-:W-:-:S04]  /*11f0*/  IMAD.HI.U32 R9, R10, R93, RZ ;  /* 0x0000005d0a097227 */ /* 0x000fc800078e00ff */
[--C-:B------:R-:W-:Y:S01]  /*1200*/  @!P4 IMAD.IADD R106, R106, 0x1, -R15.reuse ;  /* 0x000000016a6ac824 */ /* 0x100fe200078e0a0f */
[C---:B------:R-:W-:Y:S01]  /*1210*/  ISETP.GT.U32.AND P4, PT, R15.reuse, R109, PT ;  /* 0x0000006d0f00720c */ /* 0x040fe20003f84070 */
[----:B------:R-:W-:Y:S01]  /*1220*/  @!P2 IMAD.IADD R96, R96, 0x1, -R15 ;  /* 0x000000016060a824 */ /* 0x000fe200078e0a0f */
[----:B------:R-:W-:Y:S01]  /*1230*/  ISETP.GT.U32.AND P2, PT, R15, R101, PT ;  /* 0x000000650f00720c */ /* 0x000fe20003f44070 */
[----:B------:R-:W-:-:S04]  /*1240*/  IMAD.HI.U32 R8, R10, R100, RZ ;  /* 0x000000640a087227 */ /* 0x000fc800078e00ff */
[----:B------:R-:W-:Y:S02]  /*1250*/  IMAD.MOV R12, RZ, RZ, -R9 ;  /* 0x000000ffff0c7224 */ /* 0x000fe400078e0a09 */
[----:B------:R-:W-:-:S04]  /*1260*/  IMAD.HI.U32 R10, R10, R104, RZ ;  /* 0x000000680a0a7227 */ /* 0x000fc800078e00ff */
[----:B------:R-:W-:Y:S02]  /*1270*/  IMAD R93, R15, R12, R93 ;  /* 0x0000000c0f5d7224 */ /* 0x000fe400078e025d */
[----:B------:R-:W-:Y:S02]  /*1280*/  IMAD.MOV R10, RZ, RZ, -R10 ;  /* 0x000000ffff0a7224 */ /* 0x000fe400078e0a0a */
[--C-:B------:R-:W-:Y:S01]  /*1290*/  @!P3 IMAD.IADD R95, R95, 0x1, -R15.reuse ;  /* 0x000000015f5fb824 */ /* 0x100fe200078e0a0f */
[----:B------:R-:W-:Y:S01]  /*12a0*/  ISETP.GT.U32.AND P3, PT, R15, R106, PT ;  /* 0x0000006a0f00720c */ /* 0x000fe20003f64070 */
[--C-:B------:R-:W-:Y:S01]  /*12b0*/  @!P5 IMAD.IADD R107, R107, 0x1, -R15.reuse ;  /* 0x000000016b6bd824 */ /* 0x100fe200078e0a0f */
[C---:B------:R-:W-:Y:S01]  /*12c0*/  ISETP.GT.U32.AND P5, PT, R15.reuse, R93, PT ;  /* 0x0000005d0f00720c */ /* 0x040fe20003fa4070 */
[C---:B------:R-:W-:Y:S01]  /*12d0*/  IMAD R104, R15.reuse, R10, R104 ;  /* 0x0000000a0f687224 */ /* 0x040fe200078e0268 */
[----:B------:R-:W-:Y:S01]  /*12e0*/  LOP3.LUT R10, R4, 0x28, RZ, 0xfc, !PT ;  /* 0x00000028040a7812 */ /* 0x000fe200078efcff */
[----:B------:R-:W-:Y:S01]  /*12f0*/  @!P6 IMAD.IADD R94, R94, 0x1, -R15 ;  /* 0x000000015e5ee824 */ /* 0x000fe200078e0a0f */
[----:B------:R-:W-:Y:S01]  /*1300*/  ISETP.GT.U32.AND P6, PT, R15, R102, PT ;  /* 0x000000660f00720c */ /* 0x000fe20003fc4070 */
[----:B------:R-:W-:-:S02]  /*1310*/  IMAD.MOV R8, RZ, RZ, -R8 ;  /* 0x000000ffff087224 */ /* 0x000fc400078e0a08 */
[--C-:B------:R-:W-:Y:S01]  /*1320*/  @!P4 IMAD.IADD R109, R109, 0x1, -R15.reuse ;  /* 0x000000016d6dc824 */ /* 0x100fe200078e0a0f */
[----:B------:R-:W-:Y:S01]  /*1330*/  ISETP.GT.U32.AND P4, PT, R15, R95, PT ;  /* 0x0000005f0f00720c */ /* 0x000fe20003f84070 */
[--C-:B------:R-:W-:Y:S01]  /*1340*/  @!P2 IMAD.IADD R101, R101, 0x1, -R15.reuse ;  /* 0x000000016565a824 */ /* 0x100fe200078e0a0f */
[C---:B------:R-:W-:Y:S01]  /*1350*/  ISETP.GT.U32.AND P2, PT, R15.reuse, R104, PT ;  /* 0x000000680f00720c */ /* 0x040fe20003f44070 */
[----:B------:R-:W-:Y:S01]  /*1360*/  IMAD R100, R15, R8, R100 ;  /* 0x000000080f647224 */ /* 0x000fe200078e0264 */
[----:B0-----:R-:W-:Y:S01]  /*1370*/  R2UR UR12, R11 ;  /* 0x000000000b0c72ca */ /* 0x001fe200000e0000 */
[--C-:B------:R-:W-:Y:S01]  /*1380*/  @!P0 IMAD.IADD R105, R105, 0x1, -R15.reuse ;  /* 0x0000000169698824 */ /* 0x100fe200078e0a0f */
[C---:B------:R-:W-:Y:S01]  /*1390*/  LOP3.LUT R8, R4.reuse, 0x10, RZ, 0xfc, !PT ;  /* 0x0000001004087812 */ /* 0x040fe200078efcff */
[----:B------:R-:W-:Y:S01]  /*13a0*/  IMAD R9, R4, UR20, RZ ;  /* 0x0000001404097c24 */ /* 0x000fe2000f8e02ff */
[----:B------:R-:W-:Y:S01]  /*13b0*/  ISETP.GT.U32.AND P0, PT, R15, R100, PT ;  /* 0x000000640f00720c */ /* 0x000fe20003f04070 */
[----:B------:R-:W-:Y:S01]  /*13c0*/  @!P5 IMAD.IADD R93, R93, 0x1, -R15 ;  /* 0x000000015d5dd824 */ /* 0x000fe200078e0a0f */
[----:B------:R-:W-:Y:S01]  /*13d0*/  PLOP3.LUT P5, PT, PT, PT, UP1, 0x80, 0x8 ;  /* 0x000000000008781c */ /* 0x000fe20003faf018 */
[----:B------:R-:W-:-:S02]  /*13e0*/  IMAD R39, R62, 0x2, R9 ;  /* 0x000000023e277824 */ /* 0x000fc400078e0209 */
[--C-:B------:R-:W-:Y:S01]  /*13f0*/  @!P6 IMAD.IADD R102, R102, 0x1, -R15.reuse ;  /* 0x000000016666e824 */ /* 0x100fe200078e0a0f */
[----:B------:R-:W-:Y:S01]  /*1400*/  ISETP.GT.U32.AND P6, PT, R15, R93, PT ;  /* 0x0000005d0f00720c */ /* 0x000fe20003fc4070 */
[----:B------:R-:W-:Y:S01]  /*1410*/  @!P4 IMAD.IADD R95, R95, 0x1, -R15 ;  /* 0x000000015f5fc824 */ /* 0x000fe200078e0a0f */
[C---:B------:R-:W-:Y:S01]  /*1420*/  ISETP.GT.U32.AND P4, PT, R15.reuse, R101, PT ;  /* 0x000000650f00720c */ /* 0x040fe20003f84070 */
[----:B------:R-:W-:Y:S01]  /*1430*/  IMAD R55, R62, 0x2, R39 ;  /* 0x000000023e377824 */ /* 0x000fe200078e0227 */
[----:B------:R-:W-:Y:S01]  /*1440*/  UIADD3 UR14, UPT, UPT, UR12, UR4, URZ ;  /* 0x000000040c0e7290 */ /* 0x000fe2000fffe0ff */
[----:B------:R-:W-:Y:S01]  /*1450*/  @!P2 IMAD.IADD R104, R104, 0x1, -R15 ;  /* 0x000000016868a824 */ /* 0x000fe200078e0a0f */
[----:B------:R-:W-:Y:S01]  /*1460*/  BAR.SYNC.DEFER_BLOCKING 0x0 ;  /* 0x0000000000007b1d */ /* 0x000fe20000010000 */
[----:B------:R-:W-:Y:S01]  /*1470*/  ISETP.GT.U32.AND P2, PT, R15, R102, PT ;  /* 0x000000660f00720c */ /* 0x000fe20003f44070 */
[----:B------:R-:W-:Y:S02]  /*1480*/  IMAD R83, R62, 0x2, R55 ;  /* 0x000000023e537824 */ /* 0x000fe400078e0237 */
[----:B------:R-:W-:-:S02]  /*1490*/  @!P0 IMAD.IADD R100, R100, 0x1, -R15 ;  /* 0x0000000164648824 */ /* 0x000fc400078e0a0f */
[C---:B------:R-:W-:Y:S02]  /*14a0*/  IMAD R11, R62.reuse, 0x2, R83 ;  /* 0x000000023e0b7824 */ /* 0x040fe400078e0253 */
[----:B------:R-:W-:Y:S01]  /*14b0*/  @!P6 IMAD.IADD R93, R93, 0x1, -R15 ;  /* 0x000000015d5de824 */ /* 0x000fe200078e0a0f */
[----:B------:R-:W-:Y:S01]  /*14c0*/  ISETP.GT.U32.AND P0, PT, R15, R100, PT ;  /* 0x000000640f00720c */ /* 0x000fe20003f04070 */
[----:B------:R-:W-:Y:S01]  /*14d0*/  IMAD R43, R62, 0x2, R11 ;  /* 0x000000023e2b7824 */ /* 0x000fe200078e020b */
[----:B------:R-:W-:Y:S01]  /*14e0*/  ISETP.GE.AND P6, PT, R28, RZ, PT ;  /* 0x000000ff1c00720c */ /* 0x000fe20003fc6270 */
[--C-:B------:R-:W-:Y:S01]  /*14f0*/  @!P4 IMAD.IADD R101, R101, 0x1, -R15.reuse ;  /* 0x000000016565c824 */ /* 0x100fe200078e0a0f */
[----:B------:R-:W-:Y:S01]  /*1500*/  ISETP.GT.U32.AND P4, PT, R15, R104, PT ;  /* 0x000000680f00720c */ /* 0x000fe20003f84070 */
[----:B------:R-:W-:Y:S01]  /*1510*/  @!P2 IMAD.IADD R102, R102, 0x1, -R15 ;  /* 0x000000016666a824 */ /* 0x000fe200078e0a0f */
[----:B------:R-:W-:Y:S01]  /*1520*/  ISETP.NE.AND P2, PT, R6, RZ, PT ;  /* 0x000000ff0600720c */ /* 0x000fe20003f45270 */
[----:B------:R-:W-:-:S02]  /*1530*/  IMAD R57, R62, 0x2, R43 ;  /* 0x000000023e397824 */ /* 0x000fc400078e022b */
[----:B------:R-:W-:Y:S01]  /*1540*/  @!P3 IMAD.IADD R106, R106, 0x1, -R15 ;  /* 0x000000016a6ab824 */ /* 0x000fe200078e0a0f */
[----:B------:R-:W-:Y:S01]  /*1550*/  PLOP3.LUT P3, PT, PT, PT, UP1, 0x80, 0x8 ;  /* 0x000000000008781c */ /* 0x000fe20003f6f018 */
[----:B------:R-:W-:Y:S02]  /*1560*/  IMAD R13, R62, 0x4, R57 ;  /* 0x000000043e0d7824 */ /* 0x000fe400078e0239 */
[----:B------:R-:W-:Y:S01]  /*1570*/  @!P0 IMAD.IADD R100, R100, 0x1, -R15 ;  /* 0x0000000164648824 */ /* 0x000fe200078e0a0f */
[----:B------:R-:W-:Y:S01]  /*1580*/  ISETP.LT.AND P3, PT, R8, UR11, P3 ;  /* 0x0000000b08007c0c */ /* 0x000fe20009f61270 */
[----:B------:R-:W-:Y:S01]  /*1590*/  IMAD.MOV.U32 R91, RZ, RZ, R5 ;  /* 0x000000ffff5b7224 */ /* 0x000fe200078e0005 */
[----:B------:R-:W-:Y:S01]  /*15a0*/  LOP3.LUT R8, R4, 0x20, RZ, 0xfc, !PT ;  /* 0x0000002004087812 */ /* 0x000fe200078efcff */
[----:B------:R-:W-:Y:S01]  /*15b0*/  IMAD R45, R62, 0x2, R13 ;  /* 0x000000023e2d7824 */ /* 0x000fe200078e020d */
[----:B------:R-:W-:Y:S01]  /*15c0*/  PLOP3.LUT P0, PT, PT, PT, UP1, 0x80, 0x8 ;  /* 0x000000000008781c */ /* 0x000fe20003f0f018 */
[----:B------:R-:W-:Y:S01]  /*15d0*/  @!P4 IMAD.IADD R104, R104, 0x1, -R15 ;  /* 0x000000016868c824 */ /* 0x000fe200078e0a0f */
[----:B------:R-:W-:Y:S01]  /*15e0*/  LOP3.LUT R5, R0, 0x7f, RZ, 0xc0, !PT ;  /* 0x0000007f00057812 */ /* 0x000fe200078ec0ff */
[----:B------:R-:W-:Y:S01]  /*15f0*/  @!P6 IMAD.MOV R91, RZ, RZ, -R91 ;  /* 0x000000ffff5be224 */ /* 0x000fe200078e0a5b */
[----:B------:R-:W-:Y:S01]  /*1600*/  ISETP.LT.AND P5, PT, R8, UR11, P5 ;  /* 0x0000000b08007c0c */ /* 0x000fe2000afa1270 */
[----:B------:R-:W-:Y:S01]  /*1610*/  IMAD R59, R62, 0x2, R45 ;  /* 0x000000023e3b7824 */ /* 0x000fe200078e022d */
[----:B------:R-:W-:-:S02]  /*1620*/  ISETP.LT.AND P0, PT, R10, UR11, P0 ;  /* 0x0000000b0a007c0c */ /* 0x000fc40008701270 */
[----:B------:R-:W-:Y:S02]  /*1630*/  ISETP.NE.U32.AND P4, PT, R5, RZ, PT ;  /* 0x000000ff0500720c */ /* 0x000fe40003f85070 */
[----:B------:R-:W-:Y:S01]  /*1640*/  @!P2 LOP3.LUT R91, RZ, R6, RZ, 0x33, !PT ;  /* 0x00000006ff5ba212 */ /* 0x000fe200078e33ff */
[----:B------:R-:W-:Y:S10]  /*1650*/  BRA.U UP0, `(.L_x_5) ;  /* 0x0000000100187547 */ /* 0x000ff4000b800000 */
[----:B------:R-:W-:Y:S01]  /*1660*/  ELECT P2, URZ, PT ;  /* 0x0000000000ff782f */ /* 0x000fe20003840000 */
[----:B------:R-:W-:Y:S01]  /*1670*/  IMAD.MOV.U32 R6, RZ, RZ, 0x1 ;  /* 0x00000001ff067424 */ /* 0x000fe200078e00ff */
[----:B------:R-:W-:Y:S01]  /*1680*/  UMOV UR4, 0x40 ;  /* 0x0000004000047882 */ /* 0x000fe20000000000 */
[----:B------:R-:W-:Y:S01]  /*1690*/  UVIRTCOUNT.DEALLOC.SMPOOL 0x80 ;  /* 0x000000800000784c */ /* 0x000fe20000000000 */
[----:B------:R-:W-:-:S09]  /*16a0*/  ULEA UR4, UR5, UR4, 0x18 ;  /* 0x0000000405047291 */ /* 0x000fd2000f8ec0ff */
[----:B------:R0:W-:Y:S03]  /*16b0*/  @P2 STS.U8 [UR4], R6 ;  /* 0x00000006ff002988 */ /* 0x0001e60008000004 */
.L_x_5:
[----:B------:R-:W-:Y:S01]  /*16c0*/  STTM.16dp32bit_t0_t15.x16 tmem[UR14], RZ ;  /* 0x000000ff000079ed */ /* 0x000fe20008a0000e */
[----:B------:R-:W-:Y:S01]  /*16d0*/  STTM.16dp32bit_t16_t31.x16 tmem[UR14+0x10], RZ ;  /* 0x000010ff000079ed */ /* 0x000fe20008a2000e */
[----:B------:R-:W1:Y:S02]  /*16e0*/  FENCE.VIEW.ASYNC.T ;  /* 0x00000000000073c6 */ /* 0x000e640000000200 */
[----:B-1----:R-:W-:Y:S01]  /*16f0*/  VOTEU.ALL UP2, P4 ;  /* 0x0000000000ff7886 */ /* 0x002fe20002040000 */
[----:B------:R-:W-:Y:S01]  /*1700*/  VOTEU.ALL UP3, P4 ;  /* 0x0000000000ff7886 */ /* 0x000fe20002060000 */
[----:B------:R-:W-:Y:S01]  /*1710*/  PLOP3.LUT P2, PT, PT, PT, UP1, 0x80, 0x8 ;  /* 0x000000000008781c */ /* 0x000fe20003f4f018 */
[----:B------:R-:W-:Y:S02]  /*1720*/  IMAD R85, R62, 0x2, R59 ;  /* 0x000000023e557824 */ /* 0x000fe400078e023b */
[----:B------:R-:W-:-:S04]  /*1730*/  @!UP2 UIADD3 UR4, UPT, UPT, -UR6, 0x100000, URZ ;  /* 0x001000000604a890 */ /* 0x000fc8000fffe1ff */
[----:B------:R-:W-:Y:S02]  /*1740*/  @!UP2 USHF.L.U32 UR5, UR4, 0xb, URZ ;  /* 0x0000000b0405a899 */ /* 0x000fe400080006ff */
[----:B------:R-:W-:Y:S01]  /*1750*/  @!UP2 USHF.L.U32 UR4, UR4, 0x1, URZ ;  /* 0x000000010404a899 */ /* 0x000fe200080006ff */
[----:B------:R-:W-:Y:S01]  /*1760*/  BAR.SYNC.DEFER_BLOCKING 0x0 ;  /* 0x0000000000007b1d */ /* 0x000fe20000010000 */
[----:B------:R-:W-:Y:S01]  /*1770*/  IMAD R91, R91, UR8, RZ ;  /* 0x000000085b5b7c24 */ /* 0x000fe2000f8e02ff */
[----:B------:R-:W-:Y:S01]  /*1780*/  ISETP.LT.AND P2, PT, R4, UR11, P2 ;  /* 0x0000000b04007c0c */ /* 0x000fe20009741270 */
[----:B------:R-:W-:-:S03]  /*1790*/  IMAD R47, R62, 0x2, R85 ;  /* 0x000000023e2f7824 */ /* 0x000fc600078e0255 */
[C---:B------:R-:W-:Y:S01]  /*17a0*/  IADD3 R90, P6, PT, R91.reuse, UR16, RZ ;  /* 0x000000105b5a7c10 */ /* 0x040fe2000ffde0ff */
[----:B------:R-:W-:Y:S01]  /*17b0*/  IMAD R49, R62, 0x2, R47 ;  /* 0x000000023e317824 */ /* 0x000fe200078e022f */
[----:B------:R-:W-:Y:S02]  /*17c0*/  LOP3.LUT R12, R4, 0x30, RZ, 0xfc, !PT ;  /* 0x00000030040c7812 */ /* 0x000fe400078efcff */
[----:B------:R-:W-:Y:S01]  /*17d0*/  PRMT R147, RZ, 0x7610, R147 ;  /* 0x00007610ff937816 */ /* 0x000fe20000000093 */
[C---:B------:R-:W-:Y:S01]  /*17e0*/  IMAD R63, R62.reuse, 0x2, R49 ;  /* 0x000000023e3f7824 */ /* 0x040fe200078e0231 */
[----:B------:R-:W-:Y:S02]  /*17f0*/  LEA.HI.X.SX32 R91, R91, UR17, 0x1, P6 ;  /* 0x000000115b5b7c11 */ /* 0x000fe4000b0f0eff */
[----:B------:R-:W-:Y:S01]  /*1800*/  PRMT R145, RZ, 0x7610, R145 ;  /* 0x00007610ff917816 */ /* 0x000fe20000000091 */
[----:B------:R-:W-:Y:S01]  /*1810*/  IMAD R19, R62, 0x4, R63 ;  /* 0x000000043e137824 */ /* 0x000fe200078e023f */
[----:B0-----:R-:W-:-:S02]  /*1820*/  IADD3 R6, P6, PT, R9, R90, RZ ;  /* 0x0000005a09067210 */ /* 0x001fc40007fde0ff */
[----:B------:R-:W-:Y:S02]  /*1830*/  PRMT R149, RZ, 0x7610, R149 ;  /* 0x00007610ff957816 */ /* 0x000fe40000000095 */
[----:B------:R-:W-:Y:S01]  /*1840*/  LOP3.LUT R17, R4, 0x38, RZ, 0xfc, !PT ;  /* 0x0000003804117812 */ /* 0x000fe200078efcff */
[----:B------:R-:W-:Y:S01]  /*1850*/  @P2 IMAD.MOV.U32 R8, RZ, RZ, R6 ;  /* 0x000000ffff082224 */ /* 0x000fe200078e0006 */
[----:B------:R-:W-:Y:S01]  /*1860*/  LEA.HI.X.SX32 R9, R9, R91, 0x1, P6 ;  /* 0x0000005b09097211 */ /* 0x000fe200030f0eff */
[----:B------:R-:W0:Y:S02]  /*1870*/  FENCE.VIEW.ASYNC.S ;  /* 0x00000000000073c6 */ /* 0x000e240000000000 */
[----:B0-----:R0:W1:Y:S02]  /*1880*/  @!UP3 SYNCS.EXCH.64 URZ, [UR10], UR4 ;  /* 0x000000040affb5b2 */ /* 0x0010640008000100 */
[----:B-1----:R-:W-:Y:S01]  /*1890*/  BAR.SYNC.DEFER_BLOCKING 0x0 ;  /* 0x0000000000007b1d */ /* 0x002fe20000010000 */
[----:B------:R-:W-:-:S04]  /*18a0*/  IMAD R51, R62, 0x2, R19 ;  /* 0x000000023e337824 */ /* 0x000fc800078e0213 */
[----:B------:R-:W-:Y:S01]  /*18b0*/  IMAD R67, R62, 0x2, R51 ;  /* 0x000000023e437824 */ /* 0x000fe200078e0233 */
[C---:B------:R-:W-:Y:S02]  /*18c0*/  LOP3.LUT R16, R4.reuse, 0x2, RZ, 0xfc, !PT ;  /* 0x0000000204107812 */ /* 0x040fe400078efcff */
[----:B------:R-:W-:Y:S01]  /*18d0*/  LOP3.LUT R18, R4, 0xa, RZ, 0xfc, !PT ;  /* 0x0000000a04127812 */ /* 0x000fe200078efcff */
[C---:B------:R-:W-:Y:S01]  /*18e0*/  IMAD R89, R62.reuse, 0x2, R67 ;  /* 0x000000023e597824 */ /* 0x040fe200078e0243 */
[----:B------:R-:W-:Y:S02]  /*18f0*/  PRMT R151, RZ, 0x7610, R151 ;  /* 0x00007610ff977816 */ /* 0x000fe40000000097 */
[----:B------:R-:W-:Y:S01]  /*1900*/  PRMT R159, RZ, 0x7610, R159 ;  /* 0x00007610ff9f7816 */ /* 0x000fe2000000009f */
[----:B------:R-:W-:Y:S01]  /*1910*/  IMAD R35, R62, 0x2, R89 ;  /* 0x000000023e237824 */ /* 0x000fe200078e0259 */
[----:B------:R-:W-:Y:S02]  /*1920*/  LOP3.LUT R40, R4, 0x1a, RZ, 0xfc, !PT ;  /* 0x0000001a04287812 */ /* 0x000fe400078efcff */
[----:B------:R-:W-:-:S02]  /*1930*/  PRMT R157, RZ, 0x7610, R157 ;  /* 0x00007610ff9d7816 */ /* 0x000fc4000000009d */
[C---:B------:R-:W-:Y:S02]  /*1940*/  LOP3.LUT R38, R4.reuse, 0x12, RZ, 0xfc, !PT ;  /* 0x0000001204267812 */ /* 0x040fe400078efcff */
[----:B------:R-:W-:Y:S02]  /*1950*/  PRMT R124, RZ, 0x7610, R124 ;  /* 0x00007610ff7c7816 */ /* 0x000fe4000000007c */
[----:B------:R-:W-:Y:S02]  /*1960*/  LOP3.LUT R42, R4, 0x22, RZ, 0xfc, !PT ;  /* 0x00000022042a7812 */ /* 0x000fe400078efcff */
[----:B------:R-:W-:Y:S01]  /*1970*/  PRMT R155, RZ, 0x7610, R155 ;  /* 0x00007610ff9b7816 */ /* 0x000fe2000000009b */
[----:B------:R1:W2:Y:S01]  /*1980*/  @P2 LDG.E.U8 R143, desc[UR26][R8.64] ;  /* 0x0000001a088f2981 */ /* 0x0002a2000c1e1100 */
[----:B------:R-:W-:Y:S02]  /*1990*/  PLOP3.LUT P2, PT, PT, PT, UP1, 0x80, 0x8 ;  /* 0x000000000008781c */ /* 0x000fe40003f4f018 */
[----:B------:R-:W-:-:S02]  /*19a0*/  PRMT R153, RZ, 0x7610, R153 ;  /* 0x00007610ff997816 */ /* 0x000fc40000000099 */
[----:B------:R-:W-:Y:S02]  /*19b0*/  PRMT R125, RZ, 0x7610, R125 ;  /* 0x00007610ff7d7816 */ /* 0x000fe4000000007d */
[----:B------:R-:W-:Y:S02]  /*19c0*/  PRMT R156, RZ, 0x7610, R156 ;  /* 0x00007610ff9c7816 */ /* 0x000fe4000000009c */
[----:B------:R-:W-:Y:S02]  /*19d0*/  PRMT R164, RZ, 0x7610, R164 ;  /* 0x00007610ffa47816 */ /* 0x000fe400000000a4 */
[----:B------:R-:W-:Y:S02]  /*19e0*/  LOP3.LUT R50, R4, 0xc, RZ, 0xfc, !PT ;  /* 0x0000000c04327812 */ /* 0x000fe400078efcff */
[----:B------:R-:W-:Y:S02]  /*19f0*/  PRMT R160, RZ, 0x7610, R160 ;  /* 0x00007610ffa07816 */ /* 0x000fe400000000a0 */
[----:B------:R-:W-:-:S02]  /*1a00*/  PRMT R162, RZ, 0x7610, R162 ;  /* 0x00007610ffa27816 */ /* 0x000fc400000000a2 */
[----:B------:R-:W-:Y:S02]  /*1a10*/  LOP3.LUT R56, R4, 0x24, RZ, 0xfc, !PT ;  /* 0x0000002404387812 */ /* 0x000fe400078efcff */
[----:B------:R-:W-:Y:S02]  /*1a20*/  PRMT R131, RZ, 0x7610, R131 ;  /* 0x00007610ff837816 */ /* 0x000fe40000000083 */
[----:B------:R-:W-:Y:S02]  /*1a30*/  PRMT R133, RZ, 0x7610, R133 ;  /* 0x00007610ff857816 */ /* 0x000fe40000000085 */
[----:B------:R-:W-:Y:S02]  /*1a40*/  PRMT R158, RZ, 0x7610, R158 ;  /* 0x00007610ff9e7816 */ /* 0x000fe4000000009e */
[----:B------:R-:W-:Y:S02]  /*1a50*/  LEA.HI R66, R0, 0x1e, RZ, 0x1a ;  /* 0x0000001e00427811 */ /* 0x000fe400078fd0ff */
[----:B------:R-:W-:-:S02]  /*1a60*/  PRMT R137, RZ, 0x7610, R137 ;  /* 0x00007610ff897816 */ /* 0x000fc40000000089 */
[C---:B------:R-:W-:Y:S02]  /*1a70*/  LEA.HI R86, R0.reuse, 0xe, RZ, 0x1a ;  /* 0x0000000e00567811 */ /* 0x040fe400078fd0ff */
[----:B------:R-:W-:Y:S02]  /*1a80*/  LEA.HI R98, R0, 0x2e, RZ, 0x1a ;  /* 0x0000002e00627811 */ /* 0x000fe400078fd0ff */
[----:B------:R-:W-:Y:S02]  /*1a90*/  PRMT R135, RZ, 0x7610, R135 ;  /* 0x00007610ff877816 */ /* 0x000fe40000000087 */
[----:B------:R-:W-:Y:S01]  /*1aa0*/  PRMT R139, RZ, 0x7610, R139 ;  /* 0x00007610ff8b7816 */ /* 0x000fe2000000008b */
[----:B------:R-:W-:Y:S01]  /*1ab0*/  IMAD R123, R65, UR21, RZ ;  /* 0x00000015417b7c24 */ /* 0x000fe2000f8e02ff */
[----:B-1----:R-:W-:Y:S02]  /*1ac0*/  IADD3 R8, P6, PT, R11, R90, RZ ;  /* 0x0000005a0b087210 */ /* 0x002fe40007fde0ff */
[----:B------:R-:W-:-:S02]  /*1ad0*/  LOP3.LUT R64, R4, 0x34, RZ, 0xfc, !PT ;  /* 0x0000003404407812 */ /* 0x000fc400078efcff */
[----:B------:R-:W-:Y:S01]  /*1ae0*/  LOP3.LUT R87, R4, 0x36, RZ, 0xfc, !PT ;  /* 0x0000003604577812 */ /* 0x000fe200078efcff */
[----:B------:R-:W-:Y:S01]  /*1af0*/  IMAD R53, R62, 0x2, R35 ;  /* 0x000000023e357824 */ /* 0x000fe200078e0223 */
[-C--:B------:R-:W-:Y:S01]  /*1b00*/  LEA.HI.X.SX32 R11, R11, R91.reuse, 0x1, P6 ;  /* 0x0000005b0b0b7211 */ /* 0x080fe200030f0eff */
[----:B------:R-:W-:Y:S01]  /*1b10*/  @P1 IMAD.MOV.U32 R14, RZ, RZ, R8 ;  /* 0x000000ffff0e1224 */ /* 0x000fe200078e0008 */
[C---:B------:R-:W-:Y:S02]  /*1b20*/  IADD3 R10, P6, PT, R13.reuse, R90, RZ ;  /* 0x0000005a0d0a7210 */ /* 0x040fe40007fde0ff */
[----:B------:R-:W-:Y:S01]  /*1b30*/  PRMT R127, RZ, 0x7610, R127 ;  /* 0x00007610ff7f7816 */ /* 0x000fe2000000007f */
[----:B------:R-:W-:Y:S01]  /*1b40*/  @P1 IMAD.MOV.U32 R15, RZ, RZ, R11 ;  /* 0x000000ffff0f1224 */ /* 0x000fe200078e000b */
[----:B------:R-:W-:Y:S01]  /*1b50*/  ISETP.LT.AND P2, PT, R12, UR11, P2 ;  /* 0x0000000b0c007c0c */ /* 0x000fe20009741270 */
[----:B------:R-:W-:Y:S01]  /*1b60*/  @P3 IMAD.MOV.U32 R12, RZ, RZ, R10 ;  /* 0x000000ffff0c3224 */ /* 0x000fe200078e000a */
[----:B------:R-:W-:Y:S01]  /*1b70*/  LEA.HI.X.SX32 R13, R13, R91, 0x1, P6 ;  /* 0x0000005b0d0d7211 */ /* 0x000fe200030f0eff */
[----:B------:R-:W-:Y:S01]  /*1b80*/  IMAD R69, R62, 0x2, R53 ;  /* 0x000000023e457824 */ /* 0x000fe200078e0235 */
[----:B------:R-:W3:Y:S01]  /*1b90*/  @P1 LDG.E.U8 R145, desc[UR26][R14.64] ;  /* 0x0000001a0e911981 */ /* 0x000ee2000c1e1100 */
[----:B------:R-:W-:-:S02]  /*1ba0*/  PRMT R129, RZ, 0x7610, R129 ;  /* 0x00007610ff817816 */ /* 0x000fc40000000081 */
[----:B------:R-:W-:Y:S01]  /*1bb0*/  PRMT R126, RZ, 0x7610, R126 ;  /* 0x00007610ff7e7816 */ /* 0x000fe2000000007e */
[----:B------:R1:W4:Y:S01]  /*1bc0*/  @P3 LDG.E.U8 R147, desc[UR26][R12.64] ;  /* 0x0000001a0c933981 */ /* 0x000322000c1e1100 */
[----:B------:R-:W-:Y:S02]  /*1bd0*/  PLOP3.LUT P1, PT, PT, PT, UP1, 0x80, 0x8 ;  /* 0x000000000008781c */ /* 0x000fe40003f2f018 */
[----:B------:R-:W-:Y:S01]  /*1be0*/  PRMT R128, RZ, 0x7610, R128 ;  /* 0x00007610ff807816 */ /* 0x000fe20000000080 */
[----:B------:R-:W-:Y:S01]  /*1bf0*/  IMAD.MOV.U32 R111, RZ, RZ, R92 ;  /* 0x000000ffff6f7224 */ /* 0x000fe200078e005c */
[----:B------:R-:W-:Y:S01]  /*1c00*/  PLOP3.LUT P3, PT, PT, PT, UP1, 0x80, 0x8 ;  /* 0x000000000008781c */ /* 0x000fe20003f6f018 */
[----:B------:R-:W5:Y:S01]  /*1c10*/  LDCU UR8, c[0x0][0x3b0] ;  /* 0x00007600ff0877ac */ /* 0x000f620008000800 */
[----:B------:R-:W-:Y:S02]  /*1c20*/  ISETP.LT.AND P1, PT, R17, UR11, P1 ;  /* 0x0000000b11007c0c */ /* 0x000fe40008f21270 */
[----:B------:R-:W-:-:S02]  /*1c30*/  ISETP.LT.AND P3, PT, R16, UR11, P3 ;  /* 0x0000000b10007c0c */ /* 0x000fc40009f61270 */
[----:B-1----:R-:W-:-:S04]  /*1c40*/  IADD3 R12, P6, PT, R19, R90, RZ ;  /* 0x0000005a130c7210 */ /* 0x002fc80007fde0ff */
[----:B------:R-:W-:Y:S01]  /*1c50*/  LEA.HI.X.SX32 R15, R19, R91, 0x1, P6 ;  /* 0x0000005b130f7211 */ /* 0x000fe200030f0eff */
[----:B------:R-:W-:Y:S02]  /*1c60*/  @P5 IMAD.MOV.U32 R14, RZ, RZ, R12 ;  /* 0x000000ffff0e5224 */ /* 0x000fe400078e000c */
[----:B------:R-:W-:-:S03]  /*1c70*/  IMAD R19, R62, 0x4, R69 ;  /* 0x000000043e137824 */ /* 0x000fc600078e0245 */
[----:B------:R1:W2:Y:S01]  /*1c80*/  @P5 LDG.E.U8 R149, desc[UR26][R14.64] ;  /* 0x0000001a0e955981 */ /* 0x0002a2000c1e1100 */
[----:B------:R-:W-:Y:S01]  /*1c90*/  IMAD R61, R62, 0x2, R19 ;  /* 0x000000023e3d7824 */ /* 0x000fe200078e0213 */
[----:B------:R-:W-:-:S03]  /*1ca0*/  PLOP3.LUT P5, PT, PT, PT, UP1, 0x80, 0x8 ;  /* 0x000000000008781c */ /* 0x000fc60003faf018 */
[----:B------:R-:W-:Y:S01]  /*1cb0*/  IMAD R71, R62, 0x2, R61 ;  /* 0x000000023e477824 */ /* 0x000fe200078e023d */
[----:B------:R-:W-:-:S03]  /*1cc0*/  ISETP.LT.AND P5, PT, R18, UR11, P5 ;  /* 0x0000000b12007c0c */ /* 0x000fc6000afa1270 */
[----:B------:R-:W-:Y:S01]  /*1cd0*/  IMAD R73, R62, 0x2, R71 ;  /* 0x000000023e497824 */ /* 0x000fe200078e0247 */
[----:B-1----:R-:W-:-:S04]  /*1ce0*/  IADD3 R14, P6, PT, R35, R90, RZ ;  /* 0x0000005a230e7210 */ /* 0x002fc80007fde0ff */
[-C--:B------:R-:W-:Y:S01]  /*1cf0*/  LEA.HI.X.SX32 R17, R35, R91.reuse, 0x1, P6 ;  /* 0x0000005b23117211 */ /* 0x080fe200030f0eff */
[----:B------:R-:W-:Y:S01]  /*1d00*/  IMAD R75, R62, 0x2, R73 ;  /* 0x000000023e4b7824 */ /* 0x000fe200078e0249 */
[C---:B------:R-:W-:Y:S01]  /*1d10*/  IADD3 R16, P6, PT, R19.reuse, R90, RZ ;  /* 0x0000005a13107210 */ /* 0x040fe20007fde0ff */
[----:B------:R-:W-:Y:S02]  /*1d20*/  @P0 IMAD.MOV.U32 R36, RZ, RZ, R14 ;  /* 0x000000ffff240224 */ /* 0x000fe400078e000e */
[----:B------:R-:W-:Y:S01]  /*1d30*/  @P0 IMAD.MOV.U32 R37, RZ, RZ, R17 ;  /* 0x000000ffff250224 */ /* 0x000fe200078e0011 */
[----:B------:R-:W-:Y:S01]  /*1d40*/  LEA.HI.X.SX32 R19, R19, R91, 0x1, P6 ;  /* 0x0000005b13137211 */ /* 0x000fe200030f0eff */
[----:B------:R-:W-:-:S03]  /*1d50*/  @P2 IMAD.MOV.U32 R18, RZ, RZ, R16 ;  /* 0x000000ffff122224 */ /* 0x000fc600078e0010 */
[----:B------:R-:W2:Y:S04]  /*1d60*/  @P0 LDG.E.U8 R159, desc[UR26][R36.64] ;  /* 0x0000001a249f0981 */ /* 0x000ea8000c1e1100 */
[----:B------:R1:W2:Y:S01]  /*1d70*/  @P2 LDG.E.U8 R151, desc[UR26][R18.64] ;  /* 0x0000001a12972981 */ /* 0x0002a2000c1e1100 */
[----:B------:R-:W-:Y:S02]  /*1d80*/  PLOP3.LUT P0, PT, PT, PT, UP1, 0x80, 0x8 ;  /* 0x000000000008781c */ /* 0x000fe40003f0f018 */
[----:B------:R-:W-:Y:S02]  /*1d90*/  PLOP3.LUT P2, PT, PT, PT, UP1, 0x80, 0x8 ;  /* 0x000000000008781c */ /* 0x000fe40003f4f018 */
[----:B------:R-:W-:Y:S02]  /*1da0*/  ISETP.LT.AND P0, PT, R40, UR11, P0 ;  /* 0x0000000b28007c0c */ /* 0x000fe40008701270 */
[----:B------:R-:W-:-:S02]  /*1db0*/  ISETP.LT.AND P2, PT, R38, UR11, P2 ;  /* 0x0000000b26007c0c */ /* 0x000fc40009741270 */
[----:B-1----:R-:W-:-:S04]  /*1dc0*/  IADD3 R18, P6, PT, R75, R90, RZ ;  /* 0x0000005a4b127210 */ /* 0x002fc80007fde0ff */
[----:B------:R-:W-:Y:S01]  /*1dd0*/  LEA.HI.X.SX32 R35, R75, R91, 0x1, P6 ;  /* 0x0000005b4b237211 */ /* 0x000fe200030f0eff */
[----:B------:R-:W-:Y:S01]  /*1de0*/  @P1 IMAD.MOV.U32 R40, RZ, RZ, R18 ;  /* 0x000000ffff281224 */ /* 0x000fe200078e0012 */
[----:B------:R-:W-:-:S03]  /*1df0*/  IADD3 R36, P6, PT, R39, R90, RZ ;  /* 0x0000005a27247210 */ /* 0x000fc60007fde0ff */
[----:B------:R-:W-:Y:S01]  /*1e00*/  @P1 IMAD.MOV.U32 R41, RZ, RZ, R35 ;  /* 0x000000ffff291224 */ /* 0x000fe200078e0023 */
[----:B------:R-:W-:-:S04]  /*1e10*/  LEA.HI.X.SX32 R37, R39, R91, 0x1, P6 ;  /* 0x0000005b27257211 */ /* 0x000fc800030f0eff */
[----:B------:R1:W2:Y:S01]  /*1e20*/  @P1 LDG.E.U8 R157, desc[UR26][R40.64] ;  /* 0x0000001a289d1981 */ /* 0x0002a2000c1e1100 */
[C---:B------:R-:W-:Y:S02]  /*1e30*/  IADD3 R38, P1, PT, R43.reuse, R90, RZ ;  /* 0x0000005a2b267210 */ /* 0x040fe40007f3e0ff */
[----:B------:R-:W-:Y:S01]  /*1e40*/  PLOP3.LUT P6, PT, PT, PT, UP1, 0x80, 0x8 ;  /* 0x000000000008781c */ /* 0x000fe20003fcf018 */
[----:B------:R-:W2:Y:S01]  /*1e50*/  @P3 LDG.E.U8 R153, desc[UR26][R36.64] ;  /* 0x0000001a24993981 */ /* 0x000ea2000c1e1100 */
[----:B------:R-:W-:Y:S02]  /*1e60*/  LEA.HI.X.SX32 R39, R43, R91, 0x1, P1 ;  /* 0x0000005b2b277211 */ /* 0x000fe400008f0eff */
[----:B------:R-:W-:-:S03]  /*1e70*/  ISETP.LT.AND P1, PT, R42, UR11, P6 ;  /* 0x0000000b2a007c0c */ /* 0x000fc6000b721270 */
[----:B------:R-:W2:Y:S01]  /*1e80*/  @P5 LDG.E.U8 R124, desc[UR26][R38.64] ;  /* 0x0000001a267c5981 */ /* 0x000ea2000c1e1100 */
[----:B-1----:R-:W-:Y:S02]  /*1e90*/  LOP3.LUT R40, R4, 0x18, RZ, 0xfc, !PT ;  /* 0x0000001804287812 */ /* 0x002fe400078efcff */
[----:B------:R-:W-:Y:S02]  /*1ea0*/  PLOP3.LUT P5, PT, PT, PT, UP1, 0x80, 0x8 ;  /* 0x000000000008781c */ /* 0x000fe40003faf018 */
[CC--:B------:R-:W-:Y:S02]  /*1eb0*/  IADD3 R42, P6, PT, R45.reuse, R90.reuse, RZ ;  /* 0x0000005a2d2a7210 */ /* 0x0c0fe40007fde0ff */
[----:B------:R-:W-:Y:S02]  /*1ec0*/  ISETP.LT.AND P5, PT, R40, UR11, P5 ;  /* 0x0000000b28007c0c */ /* 0x000fe4000afa1270 */
[----:B------:R-:W-:Y:S02]  /*1ed0*/  LEA.HI.X.SX32 R43, R45, R91, 0x1, P6 ;  /* 0x0000005b2d2b7211 */ /* 0x000fe400030f0eff */
[----:B------:R-:W-:-:S02]  /*1ee0*/  IADD3 R44, P6, PT, R47, R90, RZ ;  /* 0x0000005a2f2c7210 */ /* 0x000fc40007fde0ff */
[----:B------:R-:W-:Y:S01]  /*1ef0*/  LOP3.LUT R41, R4, 0x2a, RZ, 0xfc, !PT ;  /* 0x0000002a04297812 */ /* 0x000fe200078efcff */
[----:B------:R-:W2:Y:S01]  /*1f00*/  @P2 LDG.E.U8 R125, desc[UR26][R42.64] ;  /* 0x0000001a2a7d2981 */ /* 0x000ea2000c1e1100 */
[----:B------:R-:W-:-:S05]  /*1f10*/  LEA.HI.X.SX32 R45, R47, R91, 0x1, P6 ;  /* 0x0000005b2f2d7211 */ /* 0x000fca00030f0eff */
[----:B------:R-:W2:Y:S01]  /*1f20*/  @P5 LDG.E.U8 R155, desc[UR26][R44.64] ;  /* 0x0000001a2c9b5981 */ /* 0x000ea2000c1e1100 */
[----:B------:R-:W-:Y:S02]  /*1f30*/  PLOP3.LUT P3, PT, PT, PT, UP1, 0x80, 0x8 ;  /* 0x000000000008781c */ /* 0x000fe40003f6f018 */
[----:B------:R-:W-:Y:S02]  /*1f40*/  IADD3 R46, P2, PT, R49, R90, RZ ;  /* 0x0000005a312e7210 */ /* 0x000fe40007f5e0ff */
[----:B------:R-:W-:Y:S02]  /*1f50*/  ISETP.LT.AND P3, PT, R41, UR11, P3 ;  /* 0x0000000b29007c0c */ /* 0x000fe40009f61270 */
[----:B------:R-:W-:Y:S02]  /*1f60*/  LOP3.LUT R41, R4, 0x32, RZ, 0xfc, !PT ;  /* 0x0000003204297812 */ /* 0x000fe400078efcff */
[----:B------:R-:W-:Y:S02]  /*1f70*/  PLOP3.LUT P6, PT, PT, PT, UP1, 0x80, 0x8 ;  /* 0x000000000008781c */ /* 0x000fe40003fcf018 */
[----:B------:R-:W-:-:S02]  /*1f80*/  LEA.HI.X.SX32 R47, R49, R91, 0x1, P2 ;  /* 0x0000005b312f7211 */ /* 0x000fc400010f0eff */
[----:B------:R-:W-:Y:S02]  /*1f90*/  ISETP.LT.AND P2, PT, R41, UR11, P6 ;  /* 0x0000000b29007c0c */ /* 0x000fe4000b741270 */
[CC--:B------:R-:W-:Y:S01]  /*1fa0*/  IADD3 R48, P6, PT, R51.reuse, R90.reuse, RZ ;  /* 0x0000005a33307210 */ /* 0x0c0fe20007fde0ff */
[----:B------:R-:W2:Y:S01]  /*1fb0*/  @P0 LDG.E.U8 R156, desc[UR26][R46.64] ;  /* 0x0000001a2e9c0981 */ /* 0x000ea2000c1e1100 */
[----:B------:R-:W-:Y:S02]  /*1fc0*/  PLOP3.LUT P5, PT, PT, PT, UP1, 0x80, 0x8 ;  /* 0x000000000008781c */ /* 0x000fe40003faf018 */
[----:B------:R-:W-:Y:S02]  /*1fd0*/  LEA.HI.X.SX32 R49, R51, R91, 0x1, P6 ;  /* 0x0000005b33317211 */ /* 0x000fe400030f0eff */
[----:B------:R-:W-:Y:S02]  /*1fe0*/  ISETP.LT.AND P5, PT, R50, UR11, P5 ;  /* 0x0000000b32007c0c */ /* 0x000fe4000afa1270 */
[----:B------:R-:W-:Y:S01]  /*1ff0*/  IADD3 R50, P6, PT, R53, R90, RZ ;  /* 0x0000005a35327210 */ /* 0x000fe20007fde0ff */
[----:B------:R-:W2:Y:S01]  /*2000*/  @P1 LDG.E.U8 R164, desc[UR26][R48.64] ;  /* 0x0000001a30a41981 */ /* 0x000ea2000c1e1100 */
[----:B------:R-:W-:-:S02]  /*2010*/  LOP3.LUT R41, R4, 0x4, RZ, 0xfc, !PT ;  /* 0x0000000404297812 */ /* 0x000fc400078efcff */
[----:B------:R-:W-:Y:S02]  /*2020*/  PLOP3.LUT P0, PT, PT, PT, UP1, 0x80, 0x8 ;  /* 0x000000000008781c */ /* 0x000fe40003f0f018 */
[----:B------:R-:W-:Y:S02]  /*2030*/  IADD3 R52, P1, PT, R61, R90, RZ ;  /* 0x0000005a3d347210 */ /* 0x000fe40007f3e0ff */
[-C--:B------:R-:W-:Y:S02]  /*2040*/  LEA.HI.X.SX32 R51, R53, R91.reuse, 0x1, P6 ;  /* 0x0000005b35337211 */ /* 0x080fe400030f0eff */
[----:B------:R-:W-:Y:S02]  /*2050*/  ISETP.LT.AND P0, PT, R41, UR11, P0 ;  /* 0x0000000b29007c0c */ /* 0x000fe40008701270 */
[----:B------:R-:W-:Y:S01]  /*2060*/  LEA.HI.X.SX32 R53, R61, R91, 0x1, P1 ;  /* 0x0000005b3d357211 */ /* 0x000fe200008f0eff */
[----:B------:R-:W2:Y:S01]  /*2070*/  @P3 LDG.E.U8 R162, desc[UR26][R50.64] ;  /* 0x0000001a32a23981 */ /* 0x000ea2000c1e1100 */
[----:B------:R-:W-:-:S02]  /*2080*/  LOP3.LUT R41, R4, 0x14, RZ, 0xfc, !PT ;  /* 0x0000001404297812 */ /* 0x000fc400078efcff */
[----:B------:R-:W-:Y:S01]  /*2090*/  PLOP3.LUT P6, PT, PT, PT, UP1, 0x80, 0x8 ;  /* 0x000000000008781c */ /* 0x000fe20003fcf018 */
[----:B------:R-:W2:Y:S01]  /*20a0*/  @P2 LDG.E.U8 R160, desc[UR26][R52.64] ;  /* 0x0000001a34a02981 */ /* 0x000ea2000c1e1100 */
[----:B------:R-:W-:Y:S02]  /*20b0*/  PLOP3.LUT P2, PT, PT, PT, UP1, 0x80, 0x8 ;  /* 0x000000000008781c */ /* 0x000fe40003f4f018 */
[----:B------:R-:W-:Y:S02]  /*20c0*/  ISETP.LT.AND P1, PT, R41, UR11, P6 ;  /* 0x0000000b29007c0c */ /* 0x000fe4000b721270 */
[C---:B------:R-:W-:Y:S02]  /*20d0*/  IADD3 R54, P6, PT, R55.reuse, R90, RZ ;  /* 0x0000005a37367210 */ /* 0x040fe40007fde0ff */
[----:B------:R-:W-:Y:S02]  /*20e0*/  ISETP.LT.AND P2, PT, R56, UR11, P2 ;  /* 0x0000000b38007c0c */ /* 0x000fe40009741270 */
[----:B------:R-:W-:-:S02]  /*20f0*/  LEA.HI.X.SX32 R55, R55, R91, 0x1, P6 ;  /* 0x0000005b37377211 */ /* 0x000fc400030f0eff */
[CC--:B------:R-:W-:Y:S02]  /*2100*/  IADD3 R56, P6, PT, R57.reuse, R90.reuse, RZ ;  /* 0x0000005a39387210 */ /* 0x0c0fe40007fde0ff */
[C---:B------:R-:W-:Y:S01]  /*2110*/  LOP3.LUT R41, R4.reuse, 0x1c, RZ, 0xfc, !PT ;  /* 0x0000001c04297812 */ /* 0x040fe200078efcff */
[----:B------:R-:W2:Y:S01]  /*2120*/  @P0 LDG.E.U8 R131, desc[UR26][R54.64] ;  /* 0x0000001a36830981 */ /* 0x000ea2000c1e1100 */
[----:B------:R-:W-:Y:S02]  /*2130*/  PLOP3.LUT P3, PT, PT, PT, UP1, 0x80, 0x8 ;  /* 0x000000000008781c */ /* 0x000fe40003f6f018 */
[----:B------:R-:W-:Y:S02]  /*2140*/  LEA.HI.X.SX32 R57, R57, R91, 0x1, P6 ;  /* 0x0000005b39397211 */ /* 0x000fe400030f0eff */
[----:B------:R-:W-:Y:S02]  /*2150*/  ISETP.LT.AND P3, PT, R41, UR11, P3 ;  /* 0x0000000b29007c0c */ /* 0x000fe40009f61270 */
[----:B------:R-:W-:Y:S01]  /*2160*/  LOP3.LUT R41, R4, 0x3a, RZ, 0xfc, !PT ;  /* 0x0000003a04297812 */ /* 0x000fe200078efcff */
[----:B------:R-:W-:Y:S01]  /*2170*/  IMAD R75, R62, 0x2, R75 ;  /* 0x000000023e4b7824 */ /* 0x000fe200078e024b */
[----:B------:R-:W-:Y:S01]  /*2180*/  PLOP3.LUT P6, PT, PT, PT, UP1, 0x80, 0x8 ;  /* 0x000000000008781c */ /* 0x000fe20003fcf018 */
[----:B------:R-:W3:Y:S01]  /*2190*/  @P5 LDG.E.U8 R133, desc[UR26][R56.64] ;  /* 0x0000001a38855981 */ /* 0x000ee2000c1e1100 */
[----:B------:R-:W-:-:S02]  /*21a0*/  IADD3 R58, P0, PT, R59, R90, RZ ;  /* 0x0000005a3b3a7210 */ /* 0x000fc40007f1e0ff */
[----:B------:R-:W-:Y:S02]  /*21b0*/  ISETP.LT.AND P5, PT, R41, UR11, P6 ;  /* 0x0000000b29007c0c */ /* 0x000fe4000b7a1270 */
[-C--:B------:R-:W-:Y:S02]  /*21c0*/  LEA.HI.X.SX32 R59, R59, R91.reuse, 0x1, P0 ;  /* 0x0000005b3b3b7211 */ /* 0x080fe400000f0eff */
[----:B------:R-:W-:Y:S02]  /*21d0*/  LOP3.LUT R61, R4, 0x2c, RZ, 0xfc, !PT ;  /* 0x0000002c043d7812 */ /* 0x000fe400078efcff */
[----:B------:R-:W-:Y:S01]  /*21e0*/  PLOP3.LUT P0, PT, PT, PT, UP1, 0x80, 0x8 ;  /* 0x000000000008781c */ /* 0x000fe20003f0f018 */
[----:B------:R-:W-:Y:S01]  /*21f0*/  IMAD R81, R66, UR20, RZ ;  /* 0x0000001442517c24 */ /* 0x000fe2000f8e02ff */
[-C--:B------:R-:W-:Y:S01]  /*2200*/  IADD3 R60, P6, PT, R75, R90.reuse, RZ ;  /* 0x0000005a4b3c7210 */ /* 0x080fe20007fde0ff */
[----:B------:R-:W-:Y:S01]  /*2210*/  IMAD R77, R86, UR20, RZ ;  /* 0x00000014564d7c24 */ /* 0x000fe2000f8e02ff */
[----:B------:R-:W-:Y:S01]  /*2220*/  ISETP.LT.AND P0, PT, R61, UR11, P0 ;  /* 0x0000000b3d007c0c */ /* 0x000fe20008701270 */
[----:B------:R-:W-:Y:S01]  /*2230*/  IMAD R79, R98, UR20, RZ ;  /* 0x00000014624f7c24 */ /* 0x000fe2000f8e02ff */
[-C--:B------:R-:W-:Y:S01]  /*2240*/  LEA.HI.X.SX32 R61, R75, R91.reuse, 0x1, P6 ;  /* 0x0000005b4b3d7211 */ /* 0x080fe200030f0eff */
[----:B------:R-:W-:Y:S01]  /*2250*/  IMAD R75, R62, 0x2, R75 ;  /* 0x000000023e4b7824 */ /* 0x000fe200078e024b */
[CC--:B------:R-:W-:Y:S01]  /*2260*/  IADD3 R62, P6, PT, R63.reuse, R90.reuse, RZ ;  /* 0x0000005a3f3e7210 */ /* 0x0c0fe20007fde0ff */
[----:B------:R-:W4:Y:S03]  /*2270*/  @P1 LDG.E.U8 R135, desc[UR26][R58.64] ;  /* 0x0000001a3a871981 */ /* 0x000f26000c1e1100 */
[----:B------:R-:W-:Y:S01]  /*2280*/  LEA.HI.X.SX32 R63, R63, R91, 0x1, P6 ;  /* 0x0000005b3f3f7211 */ /* 0x000fe200030f0eff */
[----:B------:R-:W4:Y:S01]  /*2290*/  @P5 LDG.E.U8 R158, desc[UR26][R60.64] ;  /* 0x0000001a3c9e5981 */ /* 0x000f22000c1e1100 */
[----:B------:R-:W-:-:S03]  /*22a0*/  IADD3 R66, P5, PT, R67, R90, RZ ;  /* 0x0000005a43427210 */ /* 0x000fc60007fbe0ff */
[----:B------:R-:W4:Y:S01]  /*22b0*/  @P3 LDG.E.U8 R137, desc[UR26][R62.64] ;  /* 0x0000001a3e893981 */ /* 0x000f22000c1e1100 */
[-C--:B------:R-:W-:Y:S02]  /*22c0*/  LEA.HI.X.SX32 R67, R67, R91.reuse, 0x1, P5 ;  /* 0x0000005b43437211 */ /* 0x080fe400028f0eff */
[-C--:B------:R-:W-:Y:S02]  /*22d0*/  IADD3 R70, P3, PT, R71, R90.reuse, RZ ;  /* 0x0000005a47467210 */ /* 0x080fe40007f7e0ff */
[-C--:B------:R-:W-:Y:S01]  /*22e0*/  IADD3 R72, P5, PT, R73, R90.reuse, RZ ;  /* 0x0000005a49487210 */ /* 0x080fe20007fbe0ff */
[----:B------:R-:W4:Y:S01]  /*22f0*/  @P2 LDG.E.U8 R139, desc[UR26][R66.64] ;  /* 0x0000001a428b2981 */ /* 0x000f22000c1e1100 */
[----:B------:R-:W-:Y:S02]  /*2300*/  IADD3 R68, P6, PT, R69, R90, RZ ;  /* 0x0000005a45447210 */ /* 0x000fe40007fde0ff */
[-C--:B------:R-:W-:Y:S02]  /*2310*/  LEA.HI.X.SX32 R71, R71, R91.reuse, 0x1, P3 ;  /* 0x0000005b47477211 */ /* 0x080fe400018f0eff */
[----:B------:R-:W-:-:S02]  /*2320*/  LEA.HI.X.SX32 R73, R73, R91, 0x1, P5 ;  /* 0x0000005b49497211 */ /* 0x000fc400028f0eff */
[-C--:B------:R-:W-:Y:S02]  /*2330*/  IADD3 R76, P3, PT, R77, R90.reuse, RZ ;  /* 0x0000005a4d4c7210 */ /* 0x080fe40007f7e0ff */
[----:B------:R-:W-:Y:S02]  /*2340*/  IADD3 R78, P5, PT, R79, R90, RZ ;  /* 0x0000005a4f4e7210 */ /* 0x000fe40007fbe0ff */
[----:B------:R-:W-:Y:S02]  /*2350*/  PLOP3.LUT P1, PT, PT, PT, UP1, 0x80, 0x8 ;  /* 0x000000000008781c */ /* 0x000fe40003f2f018 */
[----:B------:R-:W-:Y:S02]  /*2360*/  LOP3.LUT R65, R4, 0x3c, RZ, 0xfc, !PT ;  /* 0x0000003c04417812 */ /* 0x000fe400078efcff */
[----:B------:R-:W-:Y:S02]  /*2370*/  PLOP3.LUT P2, PT, PT, PT, UP1, 0x80, 0x8 ;  /* 0x000000000008781c */ /* 0x000fe40003f4f018 */
[----:B------:R-:W-:-:S02]  /*2380*/  LEA.HI.X.SX32 R69, R69, R91, 0x1, P6 ;  /* 0x0000005b45457211 */ /* 0x000fc400030f0eff */
[-C--:B------:R-:W-:Y:S02]  /*2390*/  IADD3 R74, P6, PT, R75, R90.reuse, RZ ;  /* 0x0000005a4b4a7210 */ /* 0x080fe40007fde0ff */
[-C--:B------:R-:W-:Y:S02]  /*23a0*/  LEA.HI.X.SX32 R77, R77, R91.reuse, 0x1, P3 ;  /* 0x0000005b4d4d7211 */ /* 0x080fe400018f0eff */
[----:B------:R-:W-:Y:S02]  /*23b0*/  LEA.HI.X.SX32 R79, R79, R91, 0x1, P5 ;  /* 0x0000005b4f4f7211 */ /* 0x000fe400028f0eff */
[----:B------:R-:W-:Y:S02]  /*23c0*/  ISETP.LT.AND P1, PT, R64, UR11, P1 ;  /* 0x0000000b40007c0c */ /* 0x000fe40008f21270 */
[-C--:B------:R-:W-:Y:S02]  /*23d0*/  IADD3 R82, P3, PT, R83, R90.reuse, RZ ;  /* 0x0000005a53527210 */ /* 0x080fe40007f7e0ff */
[----:B------:R-:W-:-:S02]  /*23e0*/  IADD3 R84, P5, PT, R85, R90, RZ ;  /* 0x0000005a55547210 */ /* 0x000fc40007fbe0ff */
[----:B------:R-:W-:Y:S02]  /*23f0*/  ISETP.LT.AND P2, PT, R65, UR11, P2 ;  /* 0x0000000b41007c0c */ /* 0x000fe40009741270 */
[-C--:B------:R-:W-:Y:S02]  /*2400*/  LEA.HI.X.SX32 R75, R75, R91.reuse, 0x1, P6 ;  /* 0x0000005b4b4b7211 */ /* 0x080fe400030f0eff */
[----:B------:R-:W-:Y:S02]  /*2410*/  LEA.HI R64, R0, 0x3e, RZ, 0x1a ;  /* 0x0000003e00407811 */ /* 0x000fe400078fd0ff */
[----:B------:R-:W-:Y:S01]  /*2420*/  IADD3 R80, P6, PT, R81, R90, RZ ;  /* 0x0000005a51507210 */ /* 0x000fe20007fde0ff */
[----:B------:R-:W4:Y:S01]  /*2430*/  @P1 LDG.E.U8 R127, desc[UR26][R70.64] ;  /* 0x0000001a467f1981 */ /* 0x000f22000c1e1100 */
[-C--:B------:R-:W-:Y:S02]  /*2440*/  LEA.HI.X.SX32 R83, R83, R91.reuse, 0x1, P3 ;  /* 0x0000005b53537211 */ /* 0x080fe400018f0eff */
[----:B------:R-:W-:-:S02]  /*2450*/  LEA.HI.X.SX32 R85, R85, R91, 0x1, P5 ;  /* 0x0000005b55557211 */ /* 0x000fc400028f0eff */
[----:B------:R-:W-:Y:S01]  /*2460*/  PLOP3.LUT P3, PT, PT, PT, UP1, 0x80, 0x8 ;  /* 0x000000000008781c */ /* 0x000fe20003f6f018 */
[----:B------:R-:W4:Y:S01]  /*2470*/  @P2 LDG.E.U8 R129, desc[UR26][R74.64] ;  /* 0x0000001a4a812981 */ /* 0x000f22000c1e1100 */
[----:B------:R-:W-:Y:S01]  /*2480*/  PLOP3.LUT P5, PT, PT, PT, UP1, 0x80, 0x8 ;  /* 0x000000000008781c */ /* 0x000fe20003faf018 */
[----:B------:R-:W-:Y:S01]  /*2490*/  IMAD R99, R64, UR20, RZ ;  /* 0x0000001440637c24 */ /* 0x000fe2000f8e02ff */
[----:B------:R-:W-:Y:S02]  /*24a0*/  LEA.HI.X.SX32 R81, R81, R91, 0x1, P6 ;  /* 0x0000005b51517211 */ /* 0x000fe400030f0eff */
[----:B------:R-:W-:Y:S02]  /*24b0*/  IADD3 R88, P6, PT, R89, R90, RZ ;  /* 0x0000005a59587210 */ /* 0x000fe40007fde0ff */
[----:B------:R-:W-:Y:S02]  /*24c0*/  ISETP.LT.AND P3, PT, R87, UR11, P3 ;  /* 0x0000000b57007c0c */ /* 0x000fe40009f61270 */
[----:B------:R-:W-:-:S02]  /*24d0*/  ISETP.LT.AND P5, PT, R86, UR11, P5 ;  /* 0x0000000b56007c0c */ /* 0x000fc4000afa1270 */
[----:B------:R-:W-:Y:S02]  /*24e0*/  PRMT R87, RZ, 0x7610, R87 ;  /* 0x00007610ff577816 */ /* 0x000fe40000000057 */
[-C--:B------:R-:W-:Y:S02]  /*24f0*/  LEA.HI.X.SX32 R89, R89, R91.reuse, 0x1, P6 ;  /* 0x0000005b59597211 */ /* 0x080fe400030f0eff */
[C---:B------:R-:W-:Y:S02]  /*2500*/  IADD3 R90, P6, PT, R99.reuse, R90, RZ ;  /* 0x0000005a635a7210 */ /* 0x040fe40007fde0ff */
[----:B------:R-:W-:Y:S01]  /*2510*/  PLOP3.LUT P1, PT, PT, PT, UP1, 0x80, 0x8 ;  /* 0x000000000008781c */ /* 0x000fe20003f2f018 */
[----:B------:R-:W4:Y:S01]  /*2520*/  @P0 LDG.E.U8 R87, desc[UR26][R68.64] ;  /* 0x0000001a44570981 */ /* 0x000f22000c1e1100 */
[----:B------:R-:W-:Y:S02]  /*2530*/  ISETP.GE.AND P2, PT, R2, RZ, PT ;  /* 0x000000ff0200720c */ /* 0x000fe40003f46270 */
[----:B------:R-:W-:Y:S01]  /*2540*/  PRMT R86, RZ, 0x7610, R86 ;  /* 0x00007610ff567816 */ /* 0x000fe20000000056 */
[----:B------:R-:W4:Y:S01]  /*2550*/  @P5 LDG.E.U8 R126, desc[UR26][R76.64] ;  /* 0x0000001a4c7e5981 */ /* 0x000f22000c1e1100 */
[----:B------:R-:W-:-:S02]  /*2560*/  LEA.HI.X.SX32 R91, R99, R91, 0x1, P6 ;  /* 0x0000005b635b7211 */ /* 0x000fc400030f0eff */
[----:B------:R-:W-:Y:S02]  /*2570*/  LEA.HI R99, R0, 0x1e, RZ, 0x1a ;  /* 0x0000001e00637811 */ /* 0x000fe400078fd0ff */
[----:B------:R-:W-:Y:S01]  /*2580*/  PLOP3.LUT P0, PT, PT, PT, UP1, 0x80, 0x8 ;  /* 0x000000000008781c */ /* 0x000fe20003f0f018 */
[----:B------:R-:W4:Y:S01]  /*2590*/  @P3 LDG.E.U8 R86, desc[UR26][R72.64] ;  /* 0x0000001a48563981 */ /* 0x000f22000c1e1100 */
[----:B------:R-:W-:Y:S02]  /*25a0*/  ISETP.LT.AND P1, PT, R98, UR11, P1 ;  /* 0x0000000b62007c0c */ /* 0x000fe40008f21270 */
[----:B------:R-:W-:Y:S01]  /*25b0*/  ISETP.LT.AND P0, PT, R99, UR11, P0 ;  /* 0x0000000b63007c0c */ /* 0x000fe20008701270 */
[----:B------:R-:W-:Y:S01]  /*25c0*/  IMAD.MOV.U32 R99, RZ, RZ, R97 ;  /* 0x000000ffff637224 */ /* 0x000fe200078e0061 */
[----:B------:R-:W-:Y:S02]  /*25d0*/  ISETP.GE.AND P3, PT, R20, RZ, PT ;  /* 0x000000ff1400720c */ /* 0x000fe40003f66270 */
[----:B------:R-:W-:Y:S01]  /*25e0*/  ISETP.GE.AND P5, PT, R21, RZ, PT ;  /* 0x000000ff1500720c */ /* 0x000fe20003fa6270 */
[----:B------:R-:W-:Y:S01]  /*25f0*/  @!P2 IMAD.MOV R99, RZ, RZ, -R99 ;  /* 0x000000ffff63a224 */ /* 0x000fe200078e0a63 */
[----:B------:R-:W-:-:S05]  /*2600*/  ISETP.GE.AND P2, PT, R22, RZ, PT ;  /* 0x000000ff1600720c */ /* 0x000fca0003f46270 */
[----:B------:R-:W4:Y:S01]  /*2610*/  @P1 LDG.E.U8 R128, desc[UR26][R78.64] ;  /* 0x0000001a4e801981 */ /* 0x000f22000c1e1100 */
[----:B------:R-:W-:-:S03]  /*2620*/  ISETP.GE.AND P1, PT, R3, RZ, PT ;  /* 0x000000ff0300720c */ /* 0x000fc60003f26270 */
[----:B------:R-:W-:Y:S01]  /*2630*/  @!P3 IMAD.MOV R108, RZ, RZ, -R108 ;  /* 0x000000ffff6cb224 */ /* 0x000fe200078e0a6c */
[----:B------:R-:W-:Y:S01]  /*2640*/  ISETP.GE.AND P3, PT, R24, RZ, PT ;  /* 0x000000ff1800720c */ /* 0x000fe20003f66270 */
[----:B------:R-:W-:Y:S01]  /*2650*/  @!P5 IMAD.MOV R109, RZ, RZ, -R109 ;  /* 0x000000ffff6dd224 */ /* 0x000fe200078e0a6d */
[----:B------:R-:W-:Y:S01]  /*2660*/  ISETP.GE.AND P5, PT, R25, RZ, PT ;  /* 0x000000ff1900720c */ /* 0x000fe20003fa6270 */
[----:B------:R-:W-:Y:S01]  /*2670*/  @!P2 IMAD.MOV R96, RZ, RZ, -R96 ;  /* 0x000000ffff60a224 */ /* 0x000fe200078e0a60 */
[----:B------:R-:W-:Y:S02]  /*2680*/  ISETP.GE.AND P2, PT, R26, RZ, PT ;  /* 0x000000ff1a00720c */ /* 0x000fe40003f46270 */
[----:B------:R-:W-:-:S03]  /*2690*/  PRMT R130, RZ, 0x7610, R130 ;  /* 0x00007610ff827816 */ /* 0x000fc60000000082 */
[----:B------:R-:W-:Y:S01]  /*26a0*/  @!P1 IMAD.MOV R111, RZ, RZ, -R111 ;  /* 0x000000ffff6f9224 */ /* 0x000fe200078e0a6f */
[----:B------:R-:W-:Y:S02]  /*26b0*/  ISETP.GE.AND P1, PT, R23, RZ, PT ;  /* 0x000000ff1700720c */ /* 0x000fe40003f26270 */
[----:B------:R-:W-:Y:S01]  /*26c0*/  LOP3.LUT R110, RZ, R7, RZ, 0x33, !PT ;  /* 0x00000007ff6e7212 */ /* 0x000fe200078e33ff */
[----:B------:R-:W-:Y:S01]  /*26d0*/  @!P3 IMAD.MOV R106, RZ, RZ, -R106 ;  /* 0x000000ffff6ab224 */ /* 0x000fe200078e0a6a */
[----:B------:R-:W-:Y:S01]  /*26e0*/  ISETP.GE.AND P3, PT, R29, RZ, PT ;  /* 0x000000ff1d00720c */ /* 0x000fe20003f66270 */
[----:B------:R-:W-:Y:S01]  /*26f0*/  @!P5 IMAD.MOV R107, RZ, RZ, -R107 ;  /* 0x000000ffff6bd224 */ /* 0x000fe200078e0a6b */
[----:B------:R-:W-:Y:S01]  /*2700*/  ISETP.NE.AND P5, PT, R7, RZ, PT ;  /* 0x000000ff0700720c */ /* 0x000fe20003fa5270 */
[----:B------:R-:W4:Y:S01]  /*2710*/  @P0 LDG.E.U8 R130, desc[UR26][R80.64] ;  /* 0x0000001a50820981 */ /* 0x000f22000c1e1100 */
[----:B------:R-:W-:Y:S01]  /*2720*/  LOP3.LUT R97, R4, 0x6, RZ, 0xfc, !PT ;  /* 0x0000000604617812 */ /* 0x000fe200078efcff */
[----:B------:R-:W-:Y:S01]  /*2730*/  @!P2 IMAD.MOV R94, RZ, RZ, -R94 ;  /* 0x000000ffff5ea224 */ /* 0x000fe200078e0a5e */
[----:B------:R-:W-:-:S02]  /*2740*/  PLOP3.LUT P0, PT, PT, PT, UP1, 0x80, 0x8 ;  /* 0x000000000008781c */ /* 0x000fc40003f0f018 */
[C---:B------:R-:W-:Y:S01]  /*2750*/  SEL R99, R110.reuse, R99, !P5 ;  /* 0x000000636e637207 */ /* 0x040fe20006800000 */
[----:B------:R-:W-:Y:S01]  /*2760*/  @!P1 IMAD.MOV R105, RZ, RZ, -R105 ;  /* 0x000000ffff699224 */ /* 0x000fe200078e0a69 */
[----:B------:R-:W-:Y:S01]  /*2770*/  ISETP.LT.AND P0, PT, R97, UR11, P0 ;  /* 0x0000000b61007c0c */ /* 0x000fe20008701270 */
[----:B------:R-:W-:Y:S01]  /*2780*/  IMAD.MOV.U32 R7, RZ, RZ, R95 ;  /* 0x000000ffff077224 */ /* 0x000fe200078e005f */
[----:B------:R-:W-:Y:S01]  /*2790*/  SEL R97, R110, R96, !P5 ;  /* 0x000000606e617207 */ /* 0x000fe20006800000 */
[----:B-----5:R-:W-:Y:S01]  /*27a0*/  IMAD R95, R99, UR8, RZ ;  /* 0x00000008635f7c24 */ /* 0x020fe2000f8e02ff */
[----:B------:R-:W-:Y:S02]  /*27b0*/  LOP3.LUT R92, R0, 0x3f, RZ, 0xc0, !PT ;  /* 0x0000003f005c7812 */ /* 0x000fe400078ec0ff */
[----:B------:R-:W-:Y:S02]  /*27c0*/  PLOP3.LUT P1, PT, PT, PT, UP1, 0x80, 0x8 ;  /* 0x000000000008781c */ /* 0x000fe40003f2f018 */
[----:B------:R-:W-:-:S02]  /*27d0*/  SEL R98, R110, R94, !P5 ;  /* 0x0000005e6e627207 */ /* 0x000fc40006800000 */
[----:B------:R-:W-:Y:S01]  /*27e0*/  IADD3 R122, P6, PT, R123, UR18, RZ ;  /* 0x000000127b7a7c10 */ /* 0x000fe2000ffde0ff */
[----:B------:R-:W-:Y:S01]  /*27f0*/  @!P3 IMAD.MOV R7, RZ, RZ, -R7 ;  /* 0x000000ffff07b224 */ /* 0x000fe200078e0a07 */
[----:B------:R-:W-:Y:S01]  /*2800*/  ISETP.LT.AND P1, PT, R92, UR11, P1 ;  /* 0x0000000b5c007c0c */ /* 0x000fe20008f21270 */
[----:B------:R-:W-:Y:S01]  /*2810*/  IMAD R97, R97, UR8, RZ ;  /* 0x0000000861617c24 */ /* 0x000fe2000f8e02ff */
[----:B------:R-:W-:Y:S01]  /*2820*/  LEA.HI.X.SX32 R123, R123, UR19, 0x1, P6 ;  /* 0x000000137b7b7c11 */ /* 0x000fe2000b0f0eff */
[----:B------:R-:W-:Y:S01]  /*2830*/  IMAD R98, R98, UR8, RZ ;  /* 0x0000000862627c24 */ /* 0x000fe2000f8e02ff */
[----:B------:R-:W-:Y:S02]  /*2840*/  ISETP.GE.AND P2, PT, R32, RZ, PT ;  /* 0x000000ff2000720c */ /* 0x000fe40003f46270 */
[-C--:B------:R-:W-:Y:S01]  /*2850*/  IADD3 R92, P3, PT, R95, R122.reuse, RZ ;  /* 0x0000007a5f5c7210 */ /* 0x080fe20007f7e0ff */
[----:B------:R-:W-:Y:S01]  /*2860*/  IMAD.MOV.U32 R99, RZ, RZ, R93 ;  /* 0x000000ffff637224 */ /* 0x000fe200078e005d */
[----:B------:R-:W-:-:S02]  /*2870*/  IADD3 R94, P6, PT, R97, R122, RZ ;  /* 0x0000007a615e7210 */ /* 0x000fc40007fde0ff */
[-C--:B------:R-:W-:Y:S02]  /*2880*/  LEA.HI.X.SX32 R93, R95, R123.reuse, 0x1, P3 ;  /* 0x0000007b5f5d7211 */ /* 0x080fe400018f0eff */
[C---:B------:R-:W-:Y:S02]  /*2890*/  IADD3 R96, P3, PT, R98.reuse, R122, RZ ;  /* 0x0000007a62607210 */ /* 0x040fe40007f7e0ff */
[-C--:B------:R-:W-:Y:S02]  /*28a0*/  LEA.HI.X.SX32 R95, R97, R123.reuse, 0x1, P6 ;  /* 0x0000007b615f7211 */ /* 0x080fe400030f0eff */
[----:B------:R-:W-:Y:S02]  /*28b0*/  LEA.HI.X.SX32 R97, R98, R123, 0x1, P3 ;  /* 0x0000007b62617211 */ /* 0x000fe400018f0eff */
[----:B------:R-:W-:Y:S01]  /*28c0*/  PLOP3.LUT P3, PT, PT, PT, UP1, 0x80, 0x8 ;  /* 0x000000000008781c */ /* 0x000fe20003f6f018 */
[----:B------:R-:W-:-:S03]  /*28d0*/  @!P2 IMAD.MOV R99, RZ, RZ, -R99 ;  /* 0x000000ffff63a224 */ /* 0x000fc600078e0a63 */
[----:B------:R-:W-:Y:S02]  /*28e0*/  ISETP.LT.AND P3, PT, R64, UR11, P3 ;  /* 0x0000000b40007c0c */ /* 0x000fe40009f61270 */
[----:B------:R-:W-:Y:S02]  /*28f0*/  SEL R99, R110, R99, !P5 ;  /* 0x000000636e637207 */ /* 0x000fe40006800000 */
[----:B------:R-:W-:-:S03]  /*2900*/  PRMT R138, RZ, 0x7610, R138 ;  /* 0x00007610ff8a7816 */ /* 0x000fc6000000008a */
[----:B------:R-:W-:Y:S01]  /*2910*/  IMAD R99, R99, UR8, RZ ;  /* 0x0000000863637c24 */ /* 0x000fe2000f8e02ff */
[----:B------:R-:W-:Y:S02]  /*2920*/  LOP3.LUT R112, R4, 0x16, RZ, 0xfc, !PT ;  /* 0x0000001604707812 */ /* 0x000fe400078efcff */
[----:B------:R-:W-:-:S03]  /*2930*/  PLOP3.LUT P2, PT, PT, PT, UP1, 0x80, 0x8 ;  /* 0x000000000008781c */ /* 0x000fc60003f4f018 */
[----:B------:R-:W5:Y:S01]  /*2940*/  @P3 LDG.E.U8 R138, desc[UR26][R90.64] ;  /* 0x0000001a5a8a3981 */ /* 0x000f62000c1e1100 */
[C---:B------:R-:W-:Y:S02]  /*2950*/  IADD3 R98, P3, PT, R99.reuse, R122, RZ ;  /* 0x0000007a63627210 */ /* 0x040fe40007f7e0ff */
[----:B------:R-:W-:Y:S02]  /*2960*/  PRMT R140, RZ, 0x7610, R140 ;  /* 0x00007610ff8c7816 */ /* 0x000fe4000000008c */
[----:B------:R-:W-:Y:S02]  /*2970*/  LEA.HI.X.SX32 R99, R99, R123, 0x1, P3 ;  /* 0x0000007b63637211 */ /* 0x000fe400018f0eff */
[----:B------:R-:W-:Y:S02]  /*2980*/  ISETP.LT.AND P2, PT, R112, UR11, P2 ;  /* 0x0000000b70007c0c */ /* 0x000fe40009741270 */
[----:B------:R-:W-:Y:S01]  /*2990*/  ISETP.GE.AND P3, PT, R31, RZ, PT ;  /* 0x000000ff1f00720c */ /* 0x000fe20003f66270 */
[----:B------:R-:W5:Y:S01]  /*29a0*/  @P0 LDG.E.U8 R140, desc[UR26][R82.64] ;  /* 0x0000001a528c0981 */ /* 0x000f62000c1e1100 */
[----:B------:R-:W-:-:S02]  /*29b0*/  LOP3.LUT R113, R4, 0x26, RZ, 0xfc, !PT ;  /* 0x0000002604717812 */ /* 0x000fc400078efcff */
[----:B------:R-:W-:Y:S02]  /*29c0*/  PLOP3.LUT P6, PT, PT, PT, UP1, 0x80, 0x8 ;  /* 0x000000000008781c */ /* 0x000fe40003fcf018 */
[----:B------:R-:W-:Y:S02]  /*29d0*/  SEL R112, R110, R111, !P5 ;  /* 0x0000006f6e707207 */ /* 0x000fe40006800000 */
[----:B------:R-:W-:Y:S01]  /*29e0*/  ISETP.GE.AND P0, PT, R30, RZ, PT ;  /* 0x000000ff1e00720c */ /* 0x000fe20003f06270 */
[----:B------:R-:W-:Y:S01]  /*29f0*/  IMAD.MOV.U32 R111, RZ, RZ, R101 ;  /* 0x000000ffff6f7224 */ /* 0x000fe200078e0065 */
[----:B------:R-:W-:Y:S01]  /*2a00*/  PRMT R144, RZ, 0x7610, R144 ;  /* 0x00007610ff907816 */ /* 0x000fe20000000090 */
[----:B------:R-:W-:Y:S01]  /*2a10*/  IMAD R101, R112, UR8, RZ ;  /* 0x0000000870657c24 */ /* 0x000fe2000f8e02ff */
[----:B------:R-:W-:Y:S01]  /*2a20*/  ISETP.LT.AND P6, PT, R113, UR11, P6 ;  /* 0x0000000b71007c0c */ /* 0x000fe2000b7c1270 */
[----:B------:R-:W-:-:S03]  /*2a30*/  IMAD.MOV.U32 R113, RZ, RZ, R100 ;  /* 0x000000ffff717224 */ /* 0x000fc600078e0064 */
[----:B------:R-:W5:Y:S01]  /*2a40*/  @P2 LDG.E.U8 R144, desc[UR26][R84.64] ;  /* 0x0000001a54902981 */ /* 0x000f62000c1e1100 */
[----:B------:R-:W-:Y:S01]  /*2a50*/  @!P3 IMAD.MOV R113, RZ, RZ, -R113 ;  /* 0x000000ffff71b224 */ /* 0x000fe200078e0a71 */
[----:B------:R-:W-:Y:S02]  /*2a60*/  IADD3 R100, P2, PT, R101, R122, RZ ;  /* 0x0000007a65647210 */ /* 0x000fe40007f5e0ff */
[----:B------:R-:W-:Y:S01]  /*2a70*/  ISETP.GE.AND P3, PT, R27, RZ, PT ;  /* 0x000000ff1b00720c */ /* 0x000fe20003f66270 */
[----:B------:R-:W-:Y:S01]  /*2a80*/  @!P0 IMAD.MOV R111, RZ, RZ, -R111 ;  /* 0x000000ffff6f8224 */ /* 0x000fe200078e0a6f */
[----:B------:R-:W-:Y:S02]  /*2a90*/  LEA.HI.X.SX32 R101, R101, R123, 0x1, P2 ;  /* 0x0000007b65657211 */ /* 0x000fe400010f0eff */
[----:B------:R-:W-:Y:S02]  /*2aa0*/  ISETP.GE.AND P0, PT, R33, RZ, PT ;  /* 0x000000ff2100720c */ /* 0x000fe40003f06270 */
[----:B------:R-:W-:-:S02]  /*2ab0*/  ISETP.GE.AND P2, PT, R34, RZ, PT ;  /* 0x000000ff2200720c */ /* 0x000fc40003f46270 */
[C---:B------:R-:W-:Y:S02]  /*2ac0*/  SEL R112, R110.reuse, R105, !P5 ;  /* 0x000000696e707207 */ /* 0x040fe40006800000 */
[C---:B------:R-:W-:Y:S02]  /*2ad0*/  SEL R108, R110.reuse, R108, !P5 ;  /* 0x0000006c6e6c7207 */ /* 0x040fe40006800000 */
[C---:B------:R-:W-:Y:S01]  /*2ae0*/  SEL R109, R110.reuse, R109, !P5 ;  /* 0x0000006d6e6d7207 */ /* 0x040fe20006800000 */
[----:B------:R-:W-:Y:S01]  /*2af0*/  @!P3 IMAD.MOV R103, RZ, RZ, -R103 ;  /* 0x000000ffff67b224 */ /* 0x000fe200078e0a67 */
[C---:B------:R-:W-:Y:S02]  /*2b00*/  SEL R106, R110.reuse, R106, !P5 ;  /* 0x0000006a6e6a7207 */ /* 0x040fe40006800000 */
[C---:B------:R-:W-:Y:S01]  /*2b10*/  SEL R114, R110.reuse, R107, !P5 ;  /* 0x0000006b6e727207 */ /* 0x040fe20006800000 */
[----:B------:R-:W-:Y:S01]  /*2b20*/  @!P0 IMAD.MOV R102, RZ, RZ, -R102 ;  /* 0x000000ffff668224 */ /* 0x000fe200078e0a66 */
[C---:B------:R-:W-:Y:S01]  /*2b30*/  SEL R115, R110.reuse, R7, !P5 ;  /* 0x000000076e737207 */ /* 0x040fe20006800000 */
[----:B------:R-:W-:Y:S01]  /*2b40*/  @!P2 IMAD.MOV R104, RZ, RZ, -R104 ;  /* 0x000000ffff68a224 */ /* 0x000fe200078e0a68 */
[----:B------:R-:W-:Y:S01]  /*2b50*/  SEL R7, R110, R103, !P5 ;  /* 0x000000676e077207 */ /* 0x000fe20006800000 */
[----:B------:R-:W-:-:S02]  /*2b60*/  IMAD R107, R112, UR8, RZ ;  /* 0x00000008706b7c24 */ /* 0x000fc4000f8e02ff */
[----:B------:R-:W-:Y:S02]  /*2b70*/  IMAD R103, R108, UR8, RZ ;  /* 0x000000086c677c24 */ /* 0x000fe4000f8e02ff */
[----:B------:R-:W-:Y:S01]  /*2b80*/  IMAD R105, R109, UR8, RZ ;  /* 0x000000086d697c24 */ /* 0x000fe2000f8e02ff */
[----:B------:R-:W-:Y:S01]  /*2b90*/  SEL R117, R110, R113, !P5 ;  /* 0x000000716e757207 */ /* 0x000fe20006800000 */
[----:B------:R-:W-:Y:S01]  /*2ba0*/  IMAD R109, R106, UR8, RZ ;  /* 0x000000086a6d7c24 */ /* 0x000fe2000f8e02ff */
[C---:B------:R-:W-:Y:S01]  /*2bb0*/  SEL R116, R110.reuse, R111, !P5 ;  /* 0x0000006f6e747207 */ /* 0x040fe20006800000 */
[----:B------:R-:W-:Y:S01]  /*2bc0*/  IMAD R113, R115, UR8, RZ ;  /* 0x0000000873717c24 */ /* 0x000fe2000f8e02ff */
[----:B------:R-:W-:Y:S01]  /*2bd0*/  SEL R119, R110, R102, !P5 ;  /* 0x000000666e777207 */ /* 0x000fe20006800000 */
[----:B------:R-:W-:Y:S01]  /*2be0*/  IMAD R111, R114, UR8, RZ ;  /* 0x00000008726f7c24 */ /* 0x000fe2000f8e02ff */
[----:B------:R-:W-:Y:S01]  /*2bf0*/  SEL R121, R110, R104, !P5 ;  /* 0x000000686e797207 */ /* 0x000fe20006800000 */
[----:B0-----:R-:W-:-:S04]  /*2c00*/  @!UP2 UIADD3 UR4, UPT, UPT, -UR6, 0x100000, URZ ;  /* 0x001000000604a890 */ /* 0x001fc8000fffe1ff */
[----:B------:R-:W-:Y:S02]  /*2c10*/  @!UP2 USHF.L.U32 UR5, UR4, 0xb, URZ ;  /* 0x0000000b0405a899 */ /* 0x000fe400080006ff */
[----:B------:R-:W-:Y:S01]  /*2c20*/  @!UP2 USHF.L.U32 UR4, UR4, 0x1, URZ ;  /* 0x000000010404a899 */ /* 0x000fe200080006ff */
[-C--:B------:R-:W-:Y:S02]  /*2c30*/  IADD3 R106, P3, PT, R107, R122.reuse, RZ ;  /* 0x0000007a6b6a7210 */ /* 0x080fe40007f7e0ff */
[-C--:B------:R-:W-:Y:S02]  /*2c40*/  IADD3 R102, P0, PT, R103, R122.reuse, RZ ;  /* 0x0000007a67667210 */ /* 0x080fe40007f1e0ff */
[----:B------:R-:W-:Y:S01]  /*2c50*/  IADD3 R104, P2, PT, R105, R122, RZ ;  /* 0x0000007a69687210 */ /* 0x000fe20007f5e0ff */
[----:B------:R-:W-:Y:S01]  /*2c60*/  IMAD R119, R119, UR8, RZ ;  /* 0x0000000877777c24 */ /* 0x000fe2000f8e02ff */
[-C--:B------:R-:W-:Y:S01]  /*2c70*/  LEA.HI.X.SX32 R107, R107, R123.reuse, 0x1, P3 ;  /* 0x0000007b6b6b7211 */ /* 0x080fe200018f0eff */
[----:B------:R-:W-:Y:S01]  /*2c80*/  IMAD R115, R116, UR8, RZ ;  /* 0x0000000874737c24 */ /* 0x000fe2000f8e02ff */
[----:B------:R-:W-:Y:S01]  /*2c90*/  PRMT R148, RZ, 0x7610, R148 ;  /* 0x00007610ff947816 */ /* 0x000fe20000000094 */
[----:B------:R-:W-:Y:S01]  /*2ca0*/  IMAD R117, R117, UR8, RZ ;  /* 0x0000000875757c24 */ /* 0x000fe2000f8e02ff */
[-C--:B------:R-:W-:Y:S01]  /*2cb0*/  LEA.HI.X.SX32 R103, R103, R123.reuse, 0x1, P0 ;  /* 0x0000007b67677211 */ /* 0x080fe200000f0eff */
[----:B------:R-:W-:Y:S01]  /*2cc0*/  IMAD R121, R121, UR8, RZ ;  /* 0x0000000879797c24 */ /* 0x000fe2000f8e02ff */
[----:B------:R-:W-:-:S02]  /*2cd0*/  LEA.HI.X.SX32 R105, R105, R123, 0x1, P2 ;  /* 0x0000007b69697211 */ /* 0x000fc400010f0eff */
[-C--:B------:R-:W-:Y:S01]  /*2ce0*/  IADD3 R112, P3, PT, R113, R122.reuse, RZ ;  /* 0x0000007a71707210 */ /* 0x080fe20007f7e0ff */
[----:B------:R-:W-:Y:S01]  /*2cf0*/  IMAD R7, R7, UR8, RZ ;  /* 0x0000000807077c24 */ /* 0x000fe2000f8e02ff */
[-C--:B------:R-:W-:Y:S01]  /*2d00*/  IADD3 R108, P0, PT, R109, R122.reuse, RZ ;  /* 0x0000007a6d6c7210 */ /* 0x080fe20007f1e0ff */
[----:B------:R-:W-:Y:S01]  /*2d10*/  VOTEU.ALL UP1, P4 ;  /* 0x0000000000ff7886 */ /* 0x000fe20002020000 */
[----:B------:R-:W-:Y:S01]  /*2d20*/  IADD3 R110, P2, PT, R111, R122, RZ ;  /* 0x0000007a6f6e7210 */ /* 0x000fe20007f5e0ff */
[----:B------:R-:W5:Y:S01]  /*2d30*/  @P6 LDG.E.U8 R148, desc[UR26][R88.64] ;  /* 0x0000001a58946981 */ /* 0x000f62000c1e1100 */
[-C--:B------:R-:W-:Y:S02]  /*2d40*/  LEA.HI.X.SX32 R113, R113, R123.reuse, 0x1, P3 ;  /* 0x0000007b71717211 */ /* 0x080fe400018f0eff */
[-C--:B------:R-:W-:Y:S01]  /*2d50*/  LEA.HI.X.SX32 R109, R109, R123.reuse, 0x1, P0 ;  /* 0x0000007b6d6d7211 */ /* 0x080fe200000f0eff */
[----:B------:R0:W1:Y:S01]  /*2d60*/  @!UP1 SYNCS.EXCH.64 URZ, [UR13+0x3008], UR4 ;  /* 0x003008040dff95b2 */ /* 0x0000620008000100 */
[----:B------:R-:W-:-:S02]  /*2d70*/  LEA.HI.X.SX32 R111, R111, R123, 0x1, P2 ;  /* 0x0000007b6f6f7211 */ /* 0x000fc400010f0eff */
[-C--:B------:R-:W-:Y:S02]  /*2d80*/  IADD3 R118, P3, PT, R119, R122.reuse, RZ ;  /* 0x0000007a77767210 */ /* 0x080fe40007f7e0ff */
[-C--:B------:R-:W-:Y:S02]  /*2d90*/  IADD3 R114, P0, PT, R115, R122.reuse, RZ ;  /* 0x0000007a73727210 */ /* 0x080fe40007f1e0ff */
[-C--:B------:R-:W-:Y:S02]  /*2da0*/  IADD3 R116, P2, PT, R117, R122.reuse, RZ ;  /* 0x0000007a75747210 */ /* 0x080fe40007f5e0ff */
[----:B------:R-:W-:Y:S01]  /*2db0*/  IADD3 R120, P5, PT, R121, R122, RZ ;  /* 0x0000007a79787210 */ /* 0x000fe20007fbe0ff */
[----:B--2---:R2:W-:Y:S01]  /*2dc0*/  STS.U8 [R5+UR13], R143 ;  /* 0x0000008f05007988 */ /* 0x0045e2000800000d */
[----:B------:R-:W-:Y:S02]  /*2dd0*/  PRMT R132, RZ, 0x7610, R132 ;  /* 0x00007610ff847816 */ /* 0x000fe40000000084 */
[----:B------:R-:W-:Y:S01]  /*2de0*/  PRMT R134, RZ, 0x7610, R134 ;  /* 0x00007610ff867816 */ /* 0x000fe20000000086 */
[----:B---3--:R3:W-:Y:S01]  /*2df0*/  STS.U8 [R5+UR13+0x200], R145 ;  /* 0x0002009105007988 */ /* 0x0087e2000800000d */
[----:B------:R-:W-:-:S02]  /*2e00*/  PRMT R136, RZ, 0x7610, R136 ;  /* 0x00007610ff887816 */ /* 0x000fc40000000088 */
[----:B------:R-:W-:Y:S01]  /*2e10*/  PRMT R142, RZ, 0x7610, R142 ;  /* 0x00007610ff8e7816 */ /* 0x000fe2000000008e */
[----:B----4-:R4:W-:Y:S01]  /*2e20*/  STS.U8 [R5+UR13+0x400], R147 ;  /* 0x0004009305007988 */ /* 0x0109e2000800000d */
[----:B------:R-:W-:Y:S02]  /*2e30*/  IADD3 R122, P6, PT, R7, R122, RZ ;  /* 0x0000007a077a7210 */ /* 0x000fe40007fde0ff */
[----:B------:R-:W-:Y:S01]  /*2e40*/  PRMT R146, RZ, 0x7610, R146 ;  /* 0x00007610ff927816 */ /* 0x000fe20000000092 */
[----:B------:R0:W-:Y:S01]  /*2e50*/  STS.U8 [R5+UR13+0x800], R149 ;  /* 0x0008009505007988 */ /* 0x0001e2000800000d */
[----:B------:R-:W-:Y:S02]  /*2e60*/  PRMT R150, RZ, 0x7610, R150 ;  /* 0x00007610ff967816 */ /* 0x000fe40000000096 */
[----:B------:R-:W-:Y:S01]  /*2e70*/  PRMT R152, RZ, 0x7610, R152 ;  /* 0x00007610ff987816 */ /* 0x000fe20000000098 */
[----:B------:R0:W-:Y:S01]  /*2e80*/  STS.U8 [R5+UR13+0xc00], R151 ;  /* 0x000c009705007988 */ /* 0x0001e2000800000d */
[----:B------:R-:W-:-:S02]  /*2e90*/  PRMT R154, RZ, 0x7610, R154 ;  /* 0x00007610ff9a7816 */ /* 0x000fc4000000009a */
[-C--:B------:R-:W-:Y:S01]  /*2ea0*/  LEA.HI.X.SX32 R119, R119, R123.reuse, 0x1, P3 ;  /* 0x0000007b77777211 */ /* 0x080fe200018f0eff */
[----:B------:R0:W-:Y:S01]  /*2eb0*/  STS.U8 [R5+UR13+0xe00], R157 ;  /* 0x000e009d05007988 */ /* 0x0001e2000800000d */
[----:B------:R-:W-:Y:S02]  /*2ec0*/  PRMT R141, RZ, 0x7610, R141 ;  /* 0x00007610ff8d7816 */ /* 0x000fe4000000008d */
[----:B--2---:R-:W-:Y:S01]  /*2ed0*/  PRMT R143, RZ, 0x7610, R143 ;  /* 0x00007610ff8f7816 */ /* 0x004fe2000000008f */
[----:B------:R2:W-:Y:S01]  /*2ee0*/  STS.U8 [R5+UR13+0x600], R155 ;  /* 0x0006009b05007988 */ /* 0x0005e2000800000d */
[----:B---3--:R-:W-:Y:S02]  /*2ef0*/  PRMT R145, RZ, 0x7610, R145 ;  /* 0x00007610ff917816 */ /* 0x008fe40000000091 */
[----:B----4-:R-:W-:Y:S01]  /*2f00*/  PRMT R147, RZ, 0x7610, R147 ;  /* 0x00007610ff937816 */ /* 0x010fe20000000093 */
[----:B------:R-:W3:Y:S01]  /*2f10*/  @P1 LDG.E.U8 R132, desc[UR26][R92.64] ;  /* 0x0000001a5c841981 */ /* 0x000ee2000c1e1100 */
[----:B------:R-:W-:-:S02]  /*2f20*/  LEA.HI.X.SX32 R115, R115, R123, 0x1, P0 ;  /* 0x0000007b73737211 */ /* 0x000fc400000f0eff */
[-C--:B------:R-:W-:Y:S01]  /*2f30*/  LEA.HI.X.SX32 R117, R117, R123.reuse, 0x1, P2 ;  /* 0x0000007b75757211 */ /* 0x080fe200010f0eff */
[----:B------:R-:W4:Y:S01]  /*2f40*/  @P1 LDG.E.U8 R134, desc[UR26][R94.64] ;  /* 0x0000001a5e861981 */ /* 0x000f22000c1e1100 */
[----:B------:R-:W-:Y:S02]  /*2f50*/  LEA.HI.X.SX32 R121, R121, R123, 0x1, P5 ;  /* 0x0000007b79797211 */ /* 0x000fe400028f0eff */
[----:B0-----:R-:W-:Y:S01]  /*2f60*/  PRMT R149, RZ, 0x7610, R149 ;  /* 0x00007610ff957816 */ /* 0x001fe20000000095 */
[----:B------:R-:W4:Y:S01]  /*2f70*/  @P1 LDG.E.U8 R136, desc[UR26][R96.64] ;  /* 0x0000001a60881981 */ /* 0x000f22000c1e1100 */
[----:B------:R-:W-:Y:S02]  /*2f80*/  PRMT R151, RZ, 0x7610, R151 ;  /* 0x00007610ff977816 */ /* 0x000fe40000000097 */
[----:B------:R-:W-:Y:S01]  /*2f90*/  PRMT R157, RZ, 0x7610, R157 ;  /* 0x00007610ff9d7816 */ /* 0x000fe2000000009d */
[----:B------:R-:W4:Y:S01]  /*2fa0*/  @P1 LDG.E.U8 R142, desc[UR26][R98.64] ;  /* 0x0000001a628e1981 */ /* 0x000f22000c1e1100 */
[----:B--2---:R-:W-:-:S02]  /*2fb0*/  PRMT R155, RZ, 0x7610, R155 ;  /* 0x00007610ff9b7816 */ /* 0x004fc4000000009b */
[----:B------:R-:W-:Y:S01]  /*2fc0*/  LEA.HI.X.SX32 R123, R7, R123, 0x1, P6 ;  /* 0x0000007b077b7211 */ /* 0x000fe200030f0eff */
[----:B------:R-:W2:Y:S04]  /*2fd0*/  @P1 LDG.E.U8 R146, desc[UR26][R100.64] ;  /* 0x0000001a64921981 */ /* 0x000ea8000c1e1100 */
        /* <DEDUP_REMOVED lines=10> */
[----:B------:R-:W2:Y:S01]  /*3080*/  @P1 LDG.E.U8 R155, desc[UR26][R122.64] ;  /* 0x0000001a7a9b1981 */ /* 0x000ea2000c1e1100 */
[----:B------:R-:W-:-:S03]  /*3090*/  LOP3.LUT R7, R5, 0x10, RZ, 0x3c, !PT ;  /* 0x0000001005077812 */ /* 0x000fc600078e3cff */
[----:B------:R-:W-:Y:S04]  /*30a0*/  STS.U8 [R5+UR13+0xa00], R159 ;  /* 0x000a009f05007988 */ /* 0x000fe8000800000d */
[----:B------:R0:W-:Y:S04]  /*30b0*/  STS.U8 [R7+UR13+0x280], R124 ;  /* 0x0002807c07007988 */ /* 0x0001e8000800000d */
[----:B------:R1:W-:Y:S01]  /*30c0*/  STS.U8 [R7+UR13+0x480], R125 ;  /* 0x0004807d07007988 */ /* 0x0003e2000800000d */
[----:B0-----:R-:W-:-:S03]  /*30d0*/  LOP3.LUT R124, R5, 0x20, RZ, 0x3c, !PT ;  /* 0x00000020057c7812 */ /* 0x001fc600078e3cff */
[----:B------:R0:W-:Y:S01]  /*30e0*/  STS.U8 [R7+UR13+0x80], R153 ;  /* 0x0000809907007988 */ /* 0x0001e2000800000d */
[----:B-1----:R-:W-:-:S03]  /*30f0*/  LOP3.LUT R125, R5, 0x30, RZ, 0x3c, !PT ;  /* 0x00000030057d7812 */ /* 0x002fc600078e3cff */
[----:B------:R0:W-:Y:S04]  /*3100*/  STS.U8 [R7+UR13+0x680], R156 ;  /* 0x0006809c07007988 */ /* 0x0001e8000800000d */
        /* <DEDUP_REMOVED lines=16> */
[----:B-----5:R0:W-:Y:S04]  /*3210*/  STS.U8 [R125+UR13+0xf80], R138 ;  /* 0x000f808a7d007988 */ /* 0x0201e8000800000d */
[----:B------:R0:W-:Y:S04]  /*3220*/  STS.U8 [R125+UR13+0x180], R140 ;  /* 0x0001808c7d007988 */ /* 0x0001e8000800000d */
[----:B------:R0:W-:Y:S01]  /*3230*/  STS.U8 [R125+UR13+0x580], R144 ;  /* 0x000580907d007988 */ /* 0x0001e2000800000d */
[----:B------:R-:W-:-:S04]  /*3240*/  UISETP.NE.U32.AND UP1, UPT, UR7, URZ, UPT ;  /* 0x000000ff0700728c */ /* 0x000fc8000bf25070 */
[----:B------:R-:W-:Y:S02]  /*3250*/  UISETP.LT.OR UP2, UPT, UR32, 0x40, UP1 ;  /* 0x000000402000788c */ /* 0x000fe40008f41670 */
[----:B------:R-:W-:Y:S01]  /*3260*/  UISETP.GE.AND UP3, UPT, UR32, 0x80, UPT ;  /* 0x000000802000788c */ /* 0x000fe2000bf66270 */
[----:B------:R0:W-:Y:S04]  /*3270*/  STS.U8 [R125+UR13+0x980], R148 ;  /* 0x000980947d007988 */ /* 0x0001e8000800000d */
[----:B---3--:R0:W-:Y:S04]  /*3280*/  STS.U8 [R5+UR13+0x2000], R132 ;  /* 0x0020008405007988 */ /* 0x0081e8000800000d */
[----:B----4-:R0:W-:Y:S04]  /*3290*/  STS.U8 [R5+UR13+0x2200], R134 ;  /* 0x0022008605007988 */ /* 0x0101e8000800000d */
[----:B------:R0:W-:Y:S04]  /*32a0*/  STS.U8 [R5+UR13+0x2400], R136 ;  /* 0x0024008805007988 */ /* 0x0001e8000800000d */
[----:B------:R0:W-:Y:S04]  /*32b0*/  STS.U8 [R5+UR13+0x2600], R142 ;  /* 0x0026008e05007988 */ /* 0x0001e8000800000d */
[----:B--2---:R0:W-:Y:S04]  /*32c0*/  STS.U8 [R7+UR13+0x2080], R146 ;  /* 0x0020809207007988 */ /* 0x0041e8000800000d */
        /* <DEDUP_REMOVED lines=10> */
[----:B------:R0:W-:Y:S01]  /*3370*/  STS.U8 [R125+UR13+0x2780], R155 ;  /* 0x0027809b7d007988 */ /* 0x0001e2000800000d */
[----:B------:R1:W-:Y:S06]  /*3380*/  MEMBAR.ALL.CTA ;  /* 0x0000000000007992 */ /* 0x0003ec0000008000 */
[----:B-1----:R-:W1:Y:S02]  /*3390*/  FENCE.VIEW.ASYNC.S ;  /* 0x00000000000073c6 */ /* 0x002e640000000000 */
[----:B-1----:R-:W-:Y:S06]  /*33a0*/  BAR.SYNC.DEFER_BLOCKING 0x0 ;  /* 0x0000000000007b1d */ /* 0x002fec0000010000 */
[----:B------:R-:W-:Y:S05]  /*33b0*/  BRA.U UP2, `(.L_x_6) ;  /* 0x0000000102687547 */ /* 0x000fea000b800000 */
[----:B------:R-:W-:Y:S02]  /*33c0*/  UIADD3 UR4, UPT, UPT, UR13, 0x2000, URZ ;  /* 0x000020000d047890 */ /* 0x000fe4000fffe0ff */
[----:B------:R-:W-:Y:S02]  /*33d0*/  USHF.R.U32.HI UR6, URZ, 0x4, UR13 ;  /* 0x00000004ff067899 */ /* 0x000fe4000801160d */
[----:B------:R-:W-:Y:S02]  /*33e0*/  USHF.R.U32.HI UR4, URZ, 0x4, UR4 ;  /* 0x00000004ff047899 */ /* 0x000fe40008011604 */
[----:B------:R-:W-:Y:S02]  /*33f0*/  USGXT.U32 UR6, UR6, 0xe ;  /* 0x0000000e0606789a */ /* 0x000fe40008000000 */
[----:B------:R-:W-:Y:S01]  /*3400*/  USGXT.U32 UR8, UR4, 0xe ;  /* 0x0000000e0408789a */ /* 0x000fe20008000000 */
[----:B------:R-:W-:Y:S01]  /*3410*/  UMOV UR16, 0xffffff80 ;  /* 0xffffff8000107882 */ /* 0x000fe20000000000 */
[----:B------:R-:W-:Y:S01]  /*3420*/  UMOV UR17, 0x7fffbfdf ;  /* 0x7fffbfdf00117882 */ /* 0x000fe20000000000 */
[----:B------:R-:W-:Y:S01]  /*3430*/  UMOV UR18, 0xfffffffe ;  /* 0xfffffffe00127882 */ /* 0x000fe20000000000 */
[----:B------:R-:W-:Y:S01]  /*3440*/  UMOV UR19, 0x7fffbfdf ;  /* 0x7fffbfdf00137882 */ /* 0x000fe20000000000 */
[----:B------:R-:W-:Y:S01]  /*3450*/  UMOV UR7, URZ ;  /* 0x000000ff00077c82 */ /* 0x000fe20008000000 */
[----:B------:R-:W-:Y:S01]  /*3460*/  UMOV UR9, URZ ;  /* 0x000000ff00097c82 */ /* 0x000fe20008000000 */
[----:B------:R-:W-:-:S02]  /*3470*/  UIADD3.64 UR16, UPT, UPT, UR6, -UR16, URZ ;  /* 0x8000001006107297 */ /* 0x000fc4000fffe0ff */
[----:B------:R-:W-:Y:S01]  /*3480*/  UIADD3.64 UR18, UPT, UPT, UR8, -UR18, URZ ;  /* 0x8000001208127297 */ /* 0x000fe2000fffe0ff */
[----:B------:R-:W-:Y:S01]  /*3490*/  UMOV UR20, 0x0 ;  /* 0x0000000000147882 */ /* 0x000fe20000000000 */
[----:B------:R-:W-:Y:S01]  /*34a0*/  UMOV UR21, 0x4088010 ;  /* 0x0408801000157882 */ /* 0x000fe20000000000 */
[----:B------:R-:W-:Y:S01]  /*34b0*/  UMOV UR4, UR10 ;  /* 0x0000000a00047c82 */ /* 0x000fe20008000000 */
[----:B------:R-:W-:Y:S01]  /*34c0*/  UMOV UR5, URZ ;  /* 0x000000ff00057c82 */ /* 0x000fe20008000000 */
[----:B------:R-:W-:Y:S01]  /*34d0*/  UMOV UR7, 0x80004020 ;  /* 0x8000402000077882 */ /* 0x000fe20000000000 */
[----:B------:R-:W-:Y:S01]  /*34e0*/  UMOV UR9, 0x80004020 ;  /* 0x8000402000097882 */ /* 0x000fe20000000000 */
[----:B------:R-:W-:Y:S01]  /*34f0*/  UMOV UR22, 0x0 ;  /* 0x0000000000167882 */ /* 0x000fe20000000000 */
[----:B------:R-:W-:Y:S01]  /*3500*/  UMOV UR23, 0x4088010 ;  /* 0x0408801000177882 */ /* 0x000fe20000000000 */
[----:B------:R-:W-:Y:S01]  /*3510*/  UMOV UR4, UR4 ;  /* 0x0000000400047c82 */ /* 0x000fe20008000000 */
[----:B------:R1:W-:Y:S01]  /*3520*/  UTCQMMA gdesc[UR6], gdesc[UR8], tmem[UR12], tmem[UR20], idesc[UR21], !UPT ;  /* 0x00ff1408060075ea */ /* 0x0003e2000f80030c */
[----:B------:R1:W-:Y:S01]  /*3530*/  UTCQMMA gdesc[UR16], gdesc[UR18], tmem[UR12], tmem[UR22], idesc[UR23], UPT ;  /* 0x00ff1612100075ea */ /* 0x0003e2000b80030c */
[----:B------:R1:W-:Y:S01]  /*3540*/  UTCBAR [UR4], URZ ;  /* 0x000000ff040073e9 */ /* 0x0003e200080000ff */
[----:B------:R-:W-:Y:S01]  /*3550*/  NOP ;  /* 0x0000000000007918 */ /* 0x000fe20000000000 */
.L_x_6:
[----:B-1----:R-:W-:Y:S01]  /*3560*/  UMOV UR4, URZ ;  /* 0x000000ff00047c82 */ /* 0x002fe20008000000 */
[----:B------:R-:W-:Y:S05]  /*3570*/  BRA.U !UP3, `(.L_x_7) ;  /* 0x000000190b1c7547 */ /* 0x000fea000b800000 */
[----:B------:R-:W1:Y:S01]  /*3580*/  LDCU.64 UR6, c[0x0][0x3a8] ;  /* 0x00007500ff0677ac */ /* 0x000e620008000a00 */
[----:B0-----:R-:W-:Y:S01]  /*3590*/  IMAD.MOV.U32 R86, RZ, RZ, RZ ;  /* 0x000000ffff567224 */ /* 0x001fe200078e00ff */
[----:B------:R-:W-:Y:S02]  /*35a0*/  USHF.R.S32.HI UR4, URZ, 0x1f, UR32 ;  /* 0x0000001fff047899 */ /* 0x000fe40008011420 */
[----:B------:R-:W-:Y:S02]  /*35b0*/  UIADD3 UR5, UPT, UPT, UR13, 0x1000, URZ ;  /* 0x000010000d057890 */ /* 0x000fe4000fffe0ff */
[----:B------:R-:W-:Y:S02]  /*35c0*/  ULEA.HI UR4, UR4, UR32, URZ, 0x6 ;  /* 0x0000002004047291 */ /* 0x000fe4000f8f30ff */
[----:B------:R-:W-:Y:S02]  /*35d0*/  USHF.R.U32.HI UR5, URZ, 0x4, UR5 ;  /* 0x00000004ff057899 */ /* 0x000fe40008011605 */
[----:B------:R-:W-:Y:S01]  /*35e0*/  USHF.R.S32.HI UR4, URZ, 0x6, UR4 ;  /* 0x00000006ff047899 */ /* 0x000fe20008011404 */
[----:B------:R-:W-:Y:S01]  /*35f0*/  UMOV UR16, 0xffffff80 ;  /* 0xffffff8000107882 */ /* 0x000fe20000000000 */
[----:B------:R-:W-:-:S02]  /*3600*/  UMOV UR17, 0x7fffbfdf ;  /* 0x7fffbfdf00117882 */ /* 0x000fc40000000000 */
[----:B------:R-:W-:Y:S02]  /*3610*/  UISETP.LT.AND UP2, UPT, UR4, 0x2, UPT ;  /* 0x000000020400788c */ /* 0x000fe4000bf41270 */
[----:B-1----:R-:W-:Y:S02]  /*3620*/  USHF.L.U32 UR15, UR6, 0x6, URZ ;  /* 0x00000006060f7899 */ /* 0x002fe400080006ff */
[----:B------:R-:W-:Y:S02]  /*3630*/  UIADD3 UR6, UPT, UPT, UR13, 0x2800, URZ ;  /* 0x000028000d067890 */ /* 0x000fe4000fffe0ff */
[----:B------:R-:W-:Y:S02]  /*3640*/  USEL UR4, UR4, 0x2, !UP2 ;  /* 0x0000000204047887 */ /* 0x000fe4000d000000 */
[----:B------:R-:W-:Y:S02]  /*3650*/  USHF.R.U32.HI UR8, URZ, 0x4, UR6 ;  /* 0x00000004ff087899 */ /* 0x000fe40008011606 */
[----:B------:R-:W-:-:S02]  /*3660*/  USGXT.U32 UR6, UR5, 0xe ;  /* 0x0000000e0506789a */ /* 0x000fc40008000000 */
[----:B------:R-:W-:Y:S02]  /*3670*/  USGXT.U32 UR8, UR8, 0xe ;  /* 0x0000000e0808789a */ /* 0x000fe40008000000 */
[----:B------:R-:W-:Y:S01]  /*3680*/  USHF.L.U32 UR28, UR7, 0x6, URZ ;  /* 0x00000006071c7899 */ /* 0x000fe200080006ff */
[----:B------:R-:W-:Y:S01]  /*3690*/  UMOV UR18, 0xfffffffe ;  /* 0xfffffffe00127882 */ /* 0x000fe20000000000 */
[----:B------:R-:W-:Y:S01]  /*36a0*/  UMOV UR19, 0x7fffbfdf ;  /* 0x7fffbfdf00137882 */ /* 0x000fe20000000000 */
[----:B------:R-:W-:Y:S01]  /*36b0*/  UMOV UR7, URZ ;  /* 0x000000ff00077c82 */ /* 0x000fe20008000000 */
[----:B------:R-:W-:Y:S01]  /*36c0*/  UMOV UR9, URZ ;  /* 0x000000ff00097c82 */ /* 0x000fe20008000000 */
[----:B------:R-:W-:Y:S02]  /*36d0*/  UIADD3 UR30, UPT, UPT, UR11, -0x40, URZ ;  /* 0xffffffc00b1e7890 */ /* 0x000fe4000fffe0ff */
[----:B------:R-:W-:Y:S02]  /*36e0*/  UIADD3.64 UR16, UPT, UPT, UR6, -UR16, URZ ;  /* 0x8000001006107297 */ /* 0x000fe4000fffe0ff */
[----:B------:R-:W-:-:S02]  /*36f0*/  UIADD3.64 UR18, UPT, UPT, UR8, -UR18, URZ ;  /* 0x8000001208127297 */ /* 0x000fc4000fffe0ff */
[----:B------:R-:W-:Y:S01]  /*3700*/  UIADD3 UR29, UPT, UPT, UR4, -0x1, URZ ;  /* 0xffffffff041d7890 */ /* 0x000fe2000fffe0ff */
[----:B------:R-:W-:Y:S01]  /*3710*/  UMOV UR31, 0x1 ;  /* 0x00000001001f7882 */ /* 0x000fe20000000000 */
[----:B------:R-:W-:-:S10]  /*3720*/  UMOV UR5, URZ ;  /* 0x000000ff00057c82 */ /* 0x000fd40008000000 */
.L_x_10:
[----:B------:R-:W-:Y:S02]  /*3730*/  USHF.R.S32.HI UR11, URZ, 0x1f, UR28 ;  /* 0x0000001fff0b7899 */ /* 0x000fe4000801141c */
[----:B------:R-:W-:Y:S01]  /*3740*/  IADD3 R118, P3, PT, R118, UR28, RZ ;  /* 0x0000001c76767c10 */ /* 0x000fe2000ff7e0ff */
[----:B------:R-:W-:Y:S01]  /*3750*/  USHF.R.S32.HI UR4, URZ, 0x1f, UR15 ;  /* 0x0000001fff047899 */ /* 0x000fe2000801140f */
[----:B------:R-:W-:Y:S01]  /*3760*/  IADD3 R120, P2, PT, R120, UR28, RZ ;  /* 0x0000001c78787c10 */ /* 0x000fe2000ff5e0ff */
[----:B------:R-:W-:Y:S01]  /*3770*/  IMAD.U32 R86, R86, -0x80000000, RZ ;  /* 0x8000000056567824 */ /* 0x000fe200078e00ff */
[----:B------:R-:W-:Y:S02]  /*3780*/  IADD3 R122, P5, PT, R122, UR28, RZ ;  /* 0x0000001c7a7a7c10 */ /* 0x000fe4000ffbe0ff */
[----:B------:R-:W-:Y:S02]  /*3790*/  IADD3.X R119, PT, PT, R119, UR11, RZ, P3, !PT ;  /* 0x0000000b77777c10 */ /* 0x000fe40009ffe4ff */
[----:B------:R-:W-:-:S02]  /*37a0*/  IADD3 R112, P3, PT, R112, UR28, RZ ;  /* 0x0000001c70707c10 */ /* 0x000fc4000ff7e0ff */
[----:B------:R-:W-:Y:S02]  /*37b0*/  IADD3.X R121, PT, PT, R121, UR11, RZ, P2, !PT ;  /* 0x0000000b79797c10 */ /* 0x000fe400097fe4ff */
[----:B------:R-:W-:Y:S02]  /*37c0*/  IADD3.X R113, PT, PT, R113, UR11, RZ, P3, !PT ;  /* 0x0000000b71717c10 */ /* 0x000fe40009ffe4ff */
[----:B------:R-:W-:Y:S02]  /*37d0*/  IADD3 R106, P3, PT, R106, UR28, RZ ;  /* 0x0000001c6a6a7c10 */ /* 0x000fe4000ff7e0ff */
[----:B------:R-:W-:Y:S02]  /*37e0*/  IADD3 R98, P6, PT, R98, UR28, RZ ;  /* 0x0000001c62627c10 */ /* 0x000fe4000ffde0ff */
[----:B------:R-:W-:Y:S02]  /*37f0*/  IADD3.X R107, PT, PT, R107, UR11, RZ, P3, !PT ;  /* 0x0000000b6b6b7c10 */ /* 0x000fe40009ffe4ff */
[----:B------:R-:W-:-:S02]  /*3800*/  IADD3 R100, P3, PT, R100, UR28, RZ ;  /* 0x0000001c64647c10 */ /* 0x000fc4000ff7e0ff */
[----:B------:R-:W-:Y:S02]  /*3810*/  IADD3 R114, P2, PT, R114, UR28, RZ ;  /* 0x0000001c72727c10 */ /* 0x000fe4000ff5e0ff */
[----:B------:R-:W-:Y:S02]  /*3820*/  IADD3.X R101, PT, PT, R101, UR11, RZ, P3, !PT ;  /* 0x0000000b65657c10 */ /* 0x000fe40009ffe4ff */
[----:B------:R-:W-:Y:S02]  /*3830*/  IADD3 R60, P3, PT, R60, UR15, RZ ;  /* 0x0000000f3c3c7c10 */ /* 0x000fe4000ff7e0ff */
[----:B------:R-:W-:Y:S02]  /*3840*/  IADD3.X R123, PT, PT, R123, UR11, RZ, P5, !PT ;  /* 0x0000000b7b7b7c10 */ /* 0x000fe4000affe4ff */
[----:B------:R-:W-:Y:S02]  /*3850*/  IADD3.X R61, PT, PT, R61, UR4, RZ, P3, !PT ;  /* 0x000000043d3d7c10 */ /* 0x000fe40009ffe4ff */
[----:B------:R-:W-:-:S02]  /*3860*/  IADD3 R52, P3, PT, R52, UR15, RZ ;  /* 0x0000000f34347c10 */ /* 0x000fc4000ff7e0ff */
[----:B------:R-:W-:Y:S02]  /*3870*/  IADD3 R116, P5, PT, R116, UR28, RZ ;  /* 0x0000001c74747c10 */ /* 0x000fe4000ffbe0ff */
[----:B------:R-:W-:Y:S02]  /*3880*/  IADD3.X R99, PT, PT, R99, UR11, RZ, P6, !PT ;  /* 0x0000000b63637c10 */ /* 0x000fe4000b7fe4ff */
[----:B------:R-:W-:Y:S02]  /*3890*/  IADD3.X R115, PT, PT, R115, UR11, RZ, P2, !PT ;  /* 0x0000000b73737c10 */ /* 0x000fe400097fe4ff */
[----:B------:R-:W-:Y:S02]  /*38a0*/  IADD3 R96, P6, PT, R96, UR28, RZ ;  /* 0x0000001c60607c10 */ /* 0x000fe4000ffde0ff */
[----:B------:R-:W-:Y:S02]  /*38b0*/  IADD3 R108, P2, PT, R108, UR28, RZ ;  /* 0x0000001c6c6c7c10 */ /* 0x000fe4000ff5e0ff */
[----:B------:R-:W-:-:S02]  /*38c0*/  IADD3.X R53, PT, PT, R53, UR4, RZ, P3, !PT ;  /* 0x0000000435357c10 */ /* 0x000fc40009ffe4ff */
[----:B------:R-:W-:Y:S02]  /*38d0*/  IADD3.X R117, PT, PT, R117, UR11, RZ, P5, !PT ;  /* 0x0000000b75757c10 */ /* 0x000fe4000affe4ff */
[----:B------:R-:W-:Y:S02]  /*38e0*/  IADD3 R50, P3, PT, R50, UR15, RZ ;  /* 0x0000000f32327c10 */ /* 0x000fe4000ff7e0ff */
        /* <DEDUP_REMOVED lines=23> */
[----:B------:R-:W-:Y:S01]  /*3a60*/  IADD3.X R49, PT, PT, R49, UR4, RZ, P3, !PT ;  /* 0x0000000431317c10 */ /* 0x000fe20009ffe4ff */
[----:B0-----:R-:W0:Y:S01]  /*3a70*/  SYNCS.PHASECHK.TRANS64.TRYWAIT P3, [UR10], R86 ;  /* 0x00000056ff0075a7 */ /* 0x001e22000806110a */
[----:B------:R-:W-:Y:S02]  /*3a80*/  IADD3 R16, P6, PT, R16, UR15, RZ ;  /* 0x0000000f10107c10 */ /* 0x000fe4000ffde0ff */
        /* <DEDUP_REMOVED lines=41> */
[C---:B------:R-:W-:Y:S02]  /*3d20*/  LOP3.LUT R87, R4.reuse, 0x8, RZ, 0xfc, !PT ;  /* 0x0000000804577812 */ /* 0x040fe400078efcff */
[----:B------:R-:W-:Y:S02]  /*3d30*/  LOP3.LUT R126, R4, 0x10, RZ, 0xfc, !PT ;  /* 0x00000010047e7812 */ /* 0x000fe400078efcff */
[----:B------:R-:W-:Y:S02]  /*3d40*/  IADD3 R36, P6, PT, R36, UR15, RZ ;  /* 0x0000000f24247c10 */ /* 0x000fe4000ffde0ff */
[----:B------:R-:W-:-:S02]  /*3d50*/  IADD3 R6, P2, PT, R6, UR15, RZ ;  /* 0x0000000f06067c10 */ /* 0x000fc4000ff5e0ff */
[----:B------:R-:W-:Y:S02]  /*3d60*/  IADD3.X R83, PT, PT, R83, UR4, RZ, P5, !PT ;  /* 0x0000000453537c10 */ /* 0x000fe4000affe4ff */
[----:B------:R-:W-:Y:S02]  /*3d70*/  ISETP.GE.AND P0, PT, R87, UR30, PT ;  /* 0x0000001e57007c0c */ /* 0x000fe4000bf06270 */
[----:B------:R-:W-:Y:S02]  /*3d80*/  ISETP.GE.AND P1, PT, R126, UR30, PT ;  /* 0x0000001e7e007c0c */ /* 0x000fe4000bf26270 */
[----:B------:R-:W-:Y:S02]  /*3d90*/  ISETP.GE.AND P5, PT, R4, UR30, PT ;  /* 0x0000001e04007c0c */ /* 0x000fe4000bfa6270 */
[----:B------:R-:W-:Y:S02]  /*3da0*/  IADD3.X R37, PT, PT, R37, UR4, RZ, P6, !PT ;  /* 0x0000000425257c10 */ /* 0x000fe4000b7fe4ff */
[----:B------:R-:W-:-:S02]  /*3db0*/  IADD3.X R9, PT, PT, R9, UR4, RZ, P2, !PT ;  /* 0x0000000409097c10 */ /* 0x000fc400097fe4ff */
[----:B------:R-:W-:Y:S01]  /*3dc0*/  PRMT R160, RZ, 0x7610, R160 ;  /* 0x00007610ffa07816 */ /* 0x000fe200000000a0 */
[----:B0-----:R-:W-:Y:S06]  /*3dd0*/  @!P3 BRA `(.L_x_8) ;  /* 0x0000001c0090b947 */ /* 0x001fec0003800000 */
.L_x_16:
[----:B------:R-:W-:Y:S02]  /*3de0*/  @!P5 IMAD.MOV.U32 R86, RZ, RZ, R6 ;  /* 0x000000ffff56d224 */ /* 0x000fe400078e0006 */
[----:B------:R-:W-:Y:S01]  /*3df0*/  @!P5 IMAD.MOV.U32 R87, RZ, RZ, R9 ;  /* 0x000000ffff57d224 */ /* 0x000fe200078e0009 */
[----:B------:R-:W-:Y:S02]  /*3e00*/  PRMT R162, RZ, 0x7610, R162 ;  /* 0x00007610ffa27816 */ /* 0x000fe400000000a2 */
[----:B------:R-:W-:Y:S02]  /*3e10*/  LOP3.LUT R126, R4, 0x20, RZ, 0xfc, !PT ;  /* 0x00000020047e7812 */ /* 0x000fe400078efcff */
[----:B------:R0:W2:Y:S01]  /*3e20*/  @!P5 LDG.E.U8 R160, desc[UR26][R86.64] ;  /* 0x0000001a56a0d981 */ /* 0x0000a2000c1e1100 */
[----:B------:R-:W-:Y:S02]  /*3e30*/  PRMT R143, RZ, 0x7610, R143 ;  /* 0x00007610ff8f7816 */ /* 0x000fe4000000008f */
[----:B------:R-:W-:Y:S01]  /*3e40*/  ISETP.GE.AND P2, PT, R126, UR30, PT ;  /* 0x0000001e7e007c0c */ /* 0x000fe2000bf46270 */
[----:B0-----:R-:W-:-:S02]  /*3e50*/  @!P0 IMAD.MOV.U32 R86, RZ, RZ, R8 ;  /* 0x000000ffff568224 */ /* 0x001fc400078e0008 */
[----:B------:R-:W-:Y:S01]  /*3e60*/  @!P0 IMAD.MOV.U32 R87, RZ, RZ, R11 ;  /* 0x000000ffff578224 */ /* 0x000fe200078e000b */
[----:B------:R-:W-:-:S04]  /*3e70*/  LOP3.LUT R126, R4, 0x28, RZ, 0xfc, !PT ;  /* 0x00000028047e7812 */ /* 0x000fc800078efcff */
[----:B------:R0:W3:Y:S01]  /*3e80*/  @!P0 LDG.E.U8 R162, desc[UR26][R86.64] ;  /* 0x0000001a56a28981 */ /* 0x0000e2000c1e1100 */
[----:B------:R-:W-:-:S04]  /*3e90*/  PRMT R147, RZ, 0x7610, R147 ;  /* 0x00007610ff937816 */ /* 0x000fc80000000093 */
[----:B------:R-:W-:Y:S01]  /*3ea0*/  @!P2 IMAD.MOV.U32 R127, RZ, RZ, R15 ;  /* 0x000000ffff7fa224 */ /* 0x000fe200078e000f */
[----:B------:R-:W-:Y:S01]  /*3eb0*/  ISETP.GE.AND P0, PT, R40, UR30, PT ;  /* 0x0000001e28007c0c */ /* 0x000fe2000bf06270 */
[----:B0-----:R-:W-:Y:S02]  /*3ec0*/  @!P1 IMAD.MOV.U32 R86, RZ, RZ, R10 ;  /* 0x000000ffff569224 */ /* 0x001fe400078e000a */
[----:B------:R-:W-:-:S05]  /*3ed0*/  @!P1 IMAD.MOV.U32 R87, RZ, RZ, R13 ;  /* 0x000000ffff579224 */ /* 0x000fca00078e000d */
[----:B------:R0:W4:Y:S01]  /*3ee0*/  @!P1 LDG.E.U8 R143, desc[UR26][R86.64] ;  /* 0x0000001a568f9981 */ /* 0x000122000c1e1100 */
[----:B------:R-:W-:Y:S02]  /*3ef0*/  ISETP.GE.AND P1, PT, R126, UR30, PT ;  /* 0x0000001e7e007c0c */ /* 0x000fe4000bf26270 */
[----:B------:R-:W-:Y:S02]  /*3f00*/  LOP3.LUT R126, R4, 0x30, RZ, 0xfc, !PT ;  /* 0x00000030047e7812 */ /* 0x000fe400078efcff */
[----:B------:R-:W-:Y:S02]  /*3f10*/  PRMT R145, RZ, 0x7610, R145 ;  /* 0x00007610ff917816 */ /* 0x000fe40000000091 */
[----:B------:R-:W-:Y:S01]  /*3f20*/  ISETP.GE.AND P3, PT, R126, UR30, PT ;  /* 0x0000001e7e007c0c */ /* 0x000fe2000bf66270 */
[----:B------:R-:W-:Y:S01]  /*3f30*/  @!P2 IMAD.MOV.U32 R126, RZ, RZ, R12 ;  /* 0x000000ffff7ea224 */ /* 0x000fe200078e000c */
[----:B0-----:R-:W-:Y:S02]  /*3f40*/  LOP3.LUT R86, R4, 0x38, RZ, 0xfc, !PT ;  /* 0x0000003804567812 */ /* 0x001fe400078efcff */
[----:B------:R-:W5:Y:S01]  /*3f50*/  @!P0 LDG.E.U8 R145, desc[UR26][R44.64] ;  /* 0x0000001a2c918981 */ /* 0x000f62000c1e1100 */
[----:B------:R-:W-:-:S03]  /*3f60*/  PRMT R149, RZ, 0x7610, R149 ;  /* 0x00007610ff957816 */ /* 0x000fc60000000095 */
[----:B------:R0:W4:Y:S01]  /*3f70*/  @!P2 LDG.E.U8 R147, desc[UR26][R126.64] ;  /* 0x0000001a7e93a981 */ /* 0x000122000c1e1100 */
[----:B------:R-:W-:Y:S02]  /*3f80*/  ISETP.GE.AND P2, PT, R86, UR30, PT ;  /* 0x0000001e56007c0c */ /* 0x000fe4000bf46270 */
[----:B------:R-:W-:Y:S01]  /*3f90*/  PRMT R87, RZ, 0x7610, R87 ;  /* 0x00007610ff577816 */ /* 0x000fe20000000057 */
[----:B0-----:R-:W-:Y:S02]  /*3fa0*/  @!P1 IMAD.MOV.U32 R126, RZ, RZ, R14 ;  /* 0x000000ffff7e9224 */ /* 0x001fe400078e000e */
[----:B------:R-:W-:Y:S01]  /*3fb0*/  @!P1 IMAD.MOV.U32 R127, RZ, RZ, R17 ;  /* 0x000000ffff7f9224 */ /* 0x000fe200078e0011 */
[----:B------:R-:W-:-:S04]  /*3fc0*/  LOP3.LUT R86, R4, 0x2, RZ, 0xfc, !PT ;  /* 0x0000000204567812 */ /* 0x000fc800078efcff */
[----:B------:R0:W5:Y:S01]  /*3fd0*/  @!P1 LDG.E.U8 R149, desc[UR26][R126.64] ;  /* 0x0000001a7e959981 */ /* 0x000162000c1e1100 */
[----:B------:R-:W-:Y:S02]  /*3fe0*/  ISETP.GE.AND P0, PT, R86, UR30, PT ;  /* 0x0000001e56007c0c */ /* 0x000fe4000bf06270 */
[----:B------:R-:W-:Y:S01]  /*3ff0*/  PRMT R86, RZ, 0x7610, R86 ;  /* 0x00007610ff567816 */ /* 0x000fe20000000056 */
[----:B0-----:R-:W-:Y:S02]  /*4000*/  @!P3 IMAD.MOV.U32 R126, RZ, RZ, R16 ;  /* 0x000000ffff7eb224 */ /* 0x001fe400078e0010 */
[----:B------:R-:W-:-:S05]  /*4010*/  @!P3 IMAD.MOV.U32 R127, RZ, RZ, R19 ;  /* 0x000000ffff7fb224 */ /* 0x000fca00078e0013 */
[----:B------:R0:W5:Y:S01]  /*4020*/  @!P3 LDG.E.U8 R87, desc[UR26][R126.64] ;  /* 0x0000001a7e57b981 */ /* 0x000162000c1e1100 */
[----:B------:R-:W-:Y:S02]  /*4030*/  LOP3.LUT R128, R4, 0xa, RZ, 0xfc, !PT ;  /* 0x0000000a04807812 */ /* 0x000fe400078efcff */
[----:B------:R-:W-:Y:S02]  /*4040*/  PRMT R159, RZ, 0x7610, R159 ;  /* 0x00007610ff9f7816 */ /* 0x000fe4000000009f */
[----:B------:R-:W-:Y:S02]  /*4050*/  ISETP.GE.AND P1, PT, R128, UR30, PT ;  /* 0x0000001e80007c0c */ /* 0x000fe4000bf26270 */
[----:B------:R-:W-:Y:S02]  /*4060*/  PRMT R157, RZ, 0x7610, R157 ;  /* 0x00007610ff9d7816 */ /* 0x000fe4000000009d */
[----:B------:R-:W5:Y:S01]  /*4070*/  @!P0 LDG.E.U8 R159, desc[UR26][R36.64] ;  /* 0x0000001a249f8981 */ /* 0x000f62000c1e1100 */
[----:B0-----:R-:W-:-:S02]  /*4080*/  @!P2 IMAD.MOV.U32 R126, RZ, RZ, R18 ;  /* 0x000000ffff7ea224 */ /* 0x001fc400078e0012 */
[----:B------:R-:W-:-:S05]  /*4090*/  @!P2 IMAD.MOV.U32 R127, RZ, RZ, R35 ;  /* 0x000000ffff7fa224 */ /* 0x000fca00078e0023 */
[----:B------:R0:W5:Y:S01]  /*40a0*/  @!P2 LDG.E.U8 R86, desc[UR26][R126.64] ;  /* 0x0000001a7e56a981 */ /* 0x000162000c1e1100 */
[----:B------:R-:W-:-:S03]  /*40b0*/  LOP3.LUT R128, R4, 0x12, RZ, 0xfc, !PT ;  /* 0x0000001204807812 */ /* 0x000fc600078efcff */
[----:B------:R-:W5:Y:S01]  /*40c0*/  @!P1 LDG.E.U8 R157, desc[UR26][R38.64] ;  /* 0x0000001a269d9981 */ /* 0x000f62000c1e1100 */
[----:B------:R-:W-:Y:S02]  /*40d0*/  ISETP.GE.AND P2, PT, R128, UR30, PT ;  /* 0x0000001e80007c0c */ /* 0x000fe4000bf46270 */
[----:B0-----:R-:W-:-:S04]  /*40e0*/  LOP3.LUT R126, R4, 0x22, RZ, 0xfc, !PT ;  /* 0x00000022047e7812 */ /* 0x001fc800078efcff */
[----:B------:R-:W-:Y:S02]  /*40f0*/  ISETP.GE.AND P1, PT, R126, UR30, PT ;  /* 0x0000001e7e007c0c */ /* 0x000fe4000bf26270 */
[C---:B------:R-:W-:Y:S02]  /*4100*/  LOP3.LUT R128, R4.reuse, 0x1a, RZ, 0xfc, !PT ;  /* 0x0000001a04807812 */ /* 0x040fe400078efcff */
[----:B------:R-:W-:Y:S02]  /*4110*/  PRMT R164, RZ, 0x7610, R164 ;  /* 0x00007610ffa47816 */ /* 0x000fe400000000a4 */
[----:B------:R-:W-:Y:S02]  /*4120*/  LOP3.LUT R126, R4, 0x4, RZ, 0xfc, !PT ;  /* 0x00000004047e7812 */ /* 0x000fe400078efcff */
[----:B------:R-:W-:Y:S02]  /*4130*/  ISETP.GE.AND P0, PT, R128, UR30, PT ;  /* 0x0000001e80007c0c */ /* 0x000fe4000bf06270 */
[----:B------:R-:W-:-:S03]  /*4140*/  PRMT R155, RZ, 0x7610, R155 ;  /* 0x00007610ff9b7816 */ /* 0x000fc6000000009b */
[----:B------:R-:W5:Y:S01]  /*4150*/  @!P1 LDG.E.U8 R164, desc[UR26][R48.64] ;  /* 0x0000001a30a49981 */ /* 0x000f62000c1e1100 */
[----:B------:R-:W-:Y:S02]  /*4160*/  ISETP.GE.AND P1, PT, R126, UR30, PT ;  /* 0x0000001e7e007c0c */ /* 0x000fe4000bf26270 */
[C---:B------:R-:W-:Y:S01]  /*4170*/  LOP3.LUT R126, R4.reuse, 0x6, RZ, 0xfc, !PT ;  /* 0x00000006047e7812 */ /* 0x040fe200078efcff */
[----:B------:R-:W5:Y:S01]  /*4180*/  @!P2 LDG.E.U8 R155, desc[UR26][R42.64] ;  /* 0x0000001a2a9ba981 */ /* 0x000f62000c1e1100 */
[----:B------:R-:W-:Y:S02]  /*4190*/  LOP3.LUT R127, R4, 0xc, RZ, 0xfc, !PT ;  /* 0x0000000c047f7812 */ /* 0x000fe400078efcff */
[----:B------:R-:W-:Y:S02]  /*41a0*/  PRMT R151, RZ, 0x7610, R151 ;  /* 0x00007610ff977816 */ /* 0x000fe40000000097 */
[----:B------:R-:W-:Y:S02]  /*41b0*/  ISETP.GE.AND P2, PT, R126, UR30, PT ;  /* 0x0000001e7e007c0c */ /* 0x000fe4000bf46270 */
[----:B------:R-:W-:-:S02]  /*41c0*/  LEA.HI R128, R0, 0xe, RZ, 0x1a ;  /* 0x0000000e00807811 */ /* 0x000fc400078fd0ff */
[----:B------:R-:W-:Y:S01]  /*41d0*/  ISETP.GE.AND P3, PT, R127, UR30, PT ;  /* 0x0000001e7f007c0c */ /* 0x000fe2000bf66270 */
[----:B------:R-:W5:Y:S01]  /*41e0*/  @!P0 LDG.E.U8 R151, desc[UR26][R46.64] ;  /* 0x0000001a2e978981 */ /* 0x000f62000c1e1100 */
[----:B------:R-:W-:Y:S02]  /*41f0*/  LOP3.LUT R126, R4, 0x14, RZ, 0xfc, !PT ;  /* 0x00000014047e7812 */ /* 0x000fe400078efcff */
[----:B------:R-:W-:Y:S02]  /*4200*/  PRMT R127, RZ, 0x7610, R127 ;  /* 0x00007610ff7f7816 */ /* 0x000fe4000000007f */
[----:B------:R-:W-:Y:S02]  /*4210*/  ISETP.GE.AND P5, PT, R128, UR30, PT ;  /* 0x0000001e80007c0c */ /* 0x000fe4000bfa6270 */
[----:B------:R-:W-:Y:S02]  /*4220*/  LOP3.LUT R128, R4, 0x16, RZ, 0xfc, !PT ;  /* 0x0000001604807812 */ /* 0x000fe400078efcff */
[----:B------:R-:W-:Y:S01]  /*4230*/  ISETP.GE.AND P0, PT, R126, UR30, PT ;  /* 0x0000001e7e007c0c */ /* 0x000fe2000bf06270 */
[----:B------:R-:W5:Y:S01]  /*4240*/  @!P1 LDG.E.U8 R127, desc[UR26][R54.64] ;  /* 0x0000001a367f9981 */ /* 0x000f62000c1e1100 */
[----:B------:R-:W-:-:S02]  /*4250*/  PRMT R126, RZ, 0x7610, R126 ;  /* 0x00007610ff7e7816 */ /* 0x000fc4000000007e */
[----:B------:R-:W-:Y:S02]  /*4260*/  ISETP.GE.AND P1, PT, R128, UR30, PT ;  /* 0x0000001e80007c0c */ /* 0x000fe4000bf26270 */
[----:B------:R-:W-:Y:S02]  /*4270*/  LOP3.LUT R128, R4, 0x1c, RZ, 0xfc, !PT ;  /* 0x0000001c04807812 */ /* 0x000fe400078efcff */
[----:B------:R-:W-:Y:S01]  /*4280*/  PRMT R129, RZ, 0x7610, R129 ;  /* 0x00007610ff817816 */ /* 0x000fe20000000081 */
[----:B------:R-:W5:Y:S01]  /*4290*/  @!P2 LDG.E.U8 R126, desc[UR26][R82.64] ;  /* 0x0000001a527ea981 */ /* 0x000f62000c1e1100 */
[----:B------:R-:W-:Y:S02]  /*42a0*/  LEA.HI R130, R0, 0x1e, RZ, 0x1a ;  /* 0x0000001e00827811 */ /* 0x000fe400078fd0ff */
[----:B------:R-:W-:Y:S02]  /*42b0*/  ISETP.GE.AND P2, PT, R128, UR30, PT ;  /* 0x0000001e80007c0c */ /* 0x000fe4000bf46270 */
[----:B------:R-:W-:Y:S01]  /*42c0*/  PRMT R128, RZ, 0x7610, R128 ;  /* 0x00007610ff807816 */ /* 0x000fe20000000080 */
[----:B------:R-:W5:Y:S01]  /*42d0*/  @!P3 LDG.E.U8 R129, desc[UR26][R56.64] ;  /* 0x0000001a3881b981 */ /* 0x000f62000c1e1100 */
[----:B------:R-:W-:-:S02]  /*42e0*/  ISETP.GE.AND P3, PT, R130, UR30, PT ;  /* 0x0000001e82007c0c */ /* 0x000fc4000bf66270 */
[C---:B------:R-:W-:Y:S02]  /*42f0*/  LOP3.LUT R130, R4.reuse, 0x24, RZ, 0xfc, !PT ;  /* 0x0000002404827812 */ /* 0x040fe400078efcff */
[----:B------:R-:W-:Y:S01]  /*4300*/  PRMT R131, RZ, 0x7610, R131 ;  /* 0x00007610ff837816 */ /* 0x000fe20000000083 */
[----:B------:R-:W5:Y:S01]  /*4310*/  @!P5 LDG.E.U8 R128, desc[UR26][R76.64] ;  /* 0x0000001a4c80d981 */ /* 0x000f62000c1e1100 */
[----:B------:R-:W-:Y:S02]  /*4320*/  LOP3.LUT R132, R4, 0x26, RZ, 0xfc, !PT ;  /* 0x0000002604847812 */ /* 0x000fe400078efcff */
        /* <DEDUP_REMOVED lines=12> */
[----:B------:R-:W-:Y:S02]  /*43f0*/  LEA.HI R134, R0, 0x2e, RZ, 0x1a ;  /* 0x0000002e00867811 */ /* 0x000fe400078fd0ff */
[----:B------:R-:W5:Y:S02]  /*4400*/  @!P3 LDG.E.U8 R132, desc[UR26][R80.64] ;  /* 0x0000001a5084b981 */ /* 0x000f64000c1e1100 */
[----:B------:R-:W-:Y:S02]  /*4410*/  ISETP.GE.AND P3, PT, R134, UR30, PT ;  /* 0x0000001e86007c0c */ /* 0x000fe4000bf66270 */
[----:B------:R-:W-:Y:S02]  /*4420*/  PRMT R134, RZ, 0x7610, R134 ;  /* 0x00007610ff867816 */ /* 0x000fe40000000086 */
[----:B------:R-:W-:Y:S02]  /*4430*/  LOP3.LUT R139, R4, 0x32, RZ, 0xfc, !PT ;  /* 0x00000032048b7812 */ /* 0x000fe400078efcff */
[----:B------:R-:W-:-:S02]  /*4440*/  PRMT R136, RZ, 0x7610, R136 ;  /* 0x00007610ff887816 */ /* 0x000fc40000000088 */
[----:B------:R-:W5:Y:S01]  /*4450*/  @!P0 LDG.E.U8 R134, desc[UR26][R88.64] ;  /* 0x0000001a58868981 */ /* 0x000f62000c1e1100 */
[----:B------:R-:W-:Y:S02]  /*4460*/  ISETP.GE.AND P0, PT, R139, UR30, PT ;  /* 0x0000001e8b007c0c */ /* 0x000fe4000bf06270 */
[C---:B------:R-:W-:Y:S01]  /*4470*/  LOP3.LUT R139, R4.reuse, 0x34, RZ, 0xfc, !PT ;  /* 0x00000034048b7812 */ /* 0x040fe200078efcff */
[----:B------:R-:W5:Y:S01]  /*4480*/  @!P1 LDG.E.U8 R136, desc[UR26][R50.64] ;  /* 0x0000001a32889981 */ /* 0x000f62000c1e1100 */
[----:B------:R-:W-:Y:S02]  /*4490*/  PRMT R140, RZ, 0x7610, R140 ;  /* 0x00007610ff8c7816 */ /* 0x000fe4000000008c */
[----:B------:R-:W-:Y:S02]  /*44a0*/  ISETP.GE.AND P1, PT, R139, UR30, PT ;  /* 0x0000001e8b007c0c */ /* 0x000fe4000bf26270 */
[----:B------:R-:W-:-:S05]  /*44b0*/  LOP3.LUT R139, R4, 0x36, RZ, 0xfc, !PT ;  /* 0x00000036048b7812 */ /* 0x000fca00078efcff */
[----:B------:R-:W5:Y:S01]  /*44c0*/  @!P0 LDG.E.U8 R140, desc[UR26][R52.64] ;  /* 0x0000001a348c8981 */ /* 0x000f62000c1e1100 */
[----:B------:R-:W-:Y:S02]  /*44d0*/  ISETP.GE.AND P0, PT, R139, UR30, PT ;  /* 0x0000001e8b007c0c */ /* 0x000fe4000bf06270 */
[----:B------:R-:W-:-:S06]  /*44e0*/  PRMT R139, RZ, 0x7610, R139 ;  /* 0x00007610ff8b7816 */ /* 0x000fcc000000008b */
[----:B------:R-:W5:Y:S01]  /*44f0*/  @!P1 LDG.E.U8 R139, desc[UR26][R70.64] ;  /* 0x0000001a468b9981 */ /* 0x000f62000c1e1100 */
[----:B------:R-:W-:Y:S02]  /*4500*/  ISETP.GE.AND P1, PT, R41, UR30, PT ;  /* 0x0000001e29007c0c */ /* 0x000fe4000bf26270 */
[----:B------:R-:W-:Y:S02]  /*4510*/  PRMT R142, RZ, 0x7610, R142 ;  /* 0x00007610ff8e7816 */ /* 0x000fe4000000008e */
[----:B------:R-:W-:Y:S02]  /*4520*/  PRMT R144, RZ, 0x7610, R144 ;  /* 0x00007610ff907816 */ /* 0x000fe40000000090 */
[----:B------:R-:W-:Y:S02]  /*4530*/  PRMT R137, RZ, 0x7610, R137 ;  /* 0x00007610ff897816 */ /* 0x000fe40000000089 */
[----:B------:R-:W5:Y:S01]  /*4540*/  @!P0 LDG.E.U8 R142, desc[UR26][R72.64] ;  /* 0x0000001a488e8981 */ /* 0x000f62000c1e1100 */
[----:B------:R-:W-:-:S02]  /*4550*/  ISETP.GE.AND P0, PT, R65, UR30, PT ;  /* 0x0000001e41007c0c */ /* 0x000fc4000bf06270 */
[----:B------:R-:W-:Y:S01]  /*4560*/  LOP3.LUT R141, R0, 0x3f, RZ, 0xc0, !PT ;  /* 0x0000003f008d7812 */ /* 0x000fe200078ec0ff */
[----:B------:R-:W5:Y:S04]  /*4570*/  @!P2 LDG.E.U8 R137, desc[UR26][R68.64] ;  /* 0x0000001a4489a981 */ /* 0x000f68000c1e1100 */
[----:B------:R-:W5:Y:S01]  /*4580*/  @!P1 LDG.E.U8 R144, desc[UR26][R60.64] ;  /* 0x0000001a3c909981 */ /* 0x000f62000c1e1100 */
[----:B------:R-:W-:Y:S02]  /*4590*/  ISETP.GE.AND P1, PT, R64, UR30, PT ;  /* 0x0000001e40007c0c */ /* 0x000fe4000bf26270 */
[----:B------:R-:W-:Y:S02]  /*45a0*/  ISETP.GE.AND P2, PT, R141, UR30, PT ;  /* 0x0000001e8d007c0c */ /* 0x000fe4000bf46270 */
[----:B------:R-:W-:-:S02]  /*45b0*/  PRMT R135, RZ, 0x7610, R135 ;  /* 0x00007610ff877816 */ /* 0x000fc40000000087 */
[----:B------:R-:W-:Y:S02]  /*45c0*/  PRMT R138, RZ, 0x7610, R138 ;  /* 0x00007610ff8a7816 */ /* 0x000fe4000000008a */
[----:B------:R-:W-:Y:S02]  /*45d0*/  PRMT R141, RZ, 0x7610, R141 ;  /* 0x00007610ff8d7816 */ /* 0x000fe4000000008d */
[----:B------:R-:W-:Y:S01]  /*45e0*/  PRMT R146, RZ, 0x7610, R146 ;  /* 0x00007610ff927816 */ /* 0x000fe20000000092 */
[----:B------:R-:W5:Y:S04]  /*45f0*/  @!P5 LDG.E.U8 R135, desc[UR26][R66.64] ;  /* 0x0000001a4287d981 */ /* 0x000f68000c1e1100 */
[----:B------:R-:W5:Y:S04]  /*4600*/  @!P3 LDG.E.U8 R138, desc[UR26][R78.64] ;  /* 0x0000001a4e8ab981 */ /* 0x000f68000c1e1100 */
[----:B------:R-:W5:Y:S04]  /*4610*/  @!P0 LDG.E.U8 R141, desc[UR26][R74.64] ;  /* 0x0000001a4a8d8981 */ /* 0x000f68000c1e1100 */
[----:B------:R-:W5:Y:S01]  /*4620*/  @!P1 LDG.E.U8 R146, desc[UR26][R90.64] ;  /* 0x0000001a5a929981 */ /* 0x000f62000c1e1100 */
[----:B------:R-:W-:Y:S01]  /*4630*/  BAR.SYNC.DEFER_BLOCKING 0x0 ;  /* 0x0000000000007b1d */ /* 0x000fe20000010000 */
[----:B------:R-:W-:-:S02]  /*4640*/  PRMT R153, RZ, 0x7610, R153 ;  /* 0x00007610ff997816 */ /* 0x000fc40000000099 */
[----:B------:R-:W-:Y:S02]  /*4650*/  PRMT R161, RZ, 0x7610, R161 ;  /* 0x00007610ffa17816 */ /* 0x000fe400000000a1 */
[----:B------:R-:W-:Y:S02]  /*4660*/  PRMT R148, RZ, 0x7610, R148 ;  /* 0x00007610ff947816 */ /* 0x000fe40000000094 */
[----:B------:R-:W-:Y:S02]  /*4670*/  PRMT R150, RZ, 0x7610, R150 ;  /* 0x00007610ff967816 */ /* 0x000fe40000000096 */
[----:B------:R-:W-:Y:S02]  /*4680*/  PRMT R152, RZ, 0x7610, R152 ;  /* 0x00007610ff987816 */ /* 0x000fe40000000098 */
[----:B------:R-:W-:Y:S02]  /*4690*/  PRMT R154, RZ, 0x7610, R154 ;  /* 0x00007610ff9a7816 */ /* 0x000fe4000000009a */
[----:B------:R-:W-:-:S02]  /*46a0*/  PRMT R156, RZ, 0x7610, R156 ;  /* 0x00007610ff9c7816 */ /* 0x000fc4000000009c */
[----:B------:R-:W-:Y:S01]  /*46b0*/  PRMT R158, RZ, 0x7610, R158 ;  /* 0x00007610ff9e7816 */ /* 0x000fe2000000009e */
[----:B------:R-:W5:Y:S04]  /*46c0*/  @!P2 LDG.E.U8 R148, desc[UR26][R92.64] ;  /* 0x0000001a5c94a981 */ /* 0x000f68000c1e1100 */
[----:B--2---:R0:W-:Y:S04]  /*46d0*/  STS.U8 [R5+UR13+0x1000], R160 ;  /* 0x001000a005007988 */ /* 0x0041e8000800000d */
[----:B------:R-:W2:Y:S04]  /*46e0*/  @!P2 LDG.E.U8 R150, desc[UR26][R94.64] ;  /* 0x0000001a5e96a981 */ /* 0x000ea8000c1e1100 */
[----:B------:R-:W2:Y:S01]  /*46f0*/  @!P2 LDG.E.U8 R152, desc[UR26][R96.64] ;  /* 0x0000001a6098a981 */ /* 0x000ea2000c1e1100 */
[----:B0-----:R-:W-:-:S03]  /*4700*/  PRMT R160, RZ, 0x7610, R160 ;  /* 0x00007610ffa07816 */ /* 0x001fc600000000a0 */
[----:B------:R-:W2:Y:S04]  /*4710*/  @!P2 LDG.E.U8 R154, desc[UR26][R98.64] ;  /* 0x0000001a629aa981 */ /* 0x000ea8000c1e1100 */
[----:B------:R-:W2:Y:S04]  /*4720*/  @!P2 LDG.E.U8 R156, desc[UR26][R100.64] ;  /* 0x0000001a649ca981 */ /* 0x000ea8000c1e1100 */
[----:B---3--:R-:W-:Y:S04]  /*4730*/  STS.U8 [R5+UR13+0x1200], R162 ;  /* 0x001200a205007988 */ /* 0x008fe8000800000d */
[----:B------:R-:W3:Y:S04]  /*4740*/  @!P2 LDG.E.U8 R158, desc[UR26][R106.64] ;  /* 0x0000001a6a9ea981 */ /* 0x000ee8000c1e1100 */
[----:B------:R-:W3:Y:S04]  /*4750*/  @!P2 LDG.E.U8 R160, desc[UR26][R112.64] ;  /* 0x0000001a70a0a981 */ /* 0x000ee8000c1e1100 */
[----:B----4-:R0:W-:Y:S02]  /*4760*/  STS.U8 [R5+UR13+0x1800], R147 ;  /* 0x0018009305007988 */ /* 0x0101e4000800000d */
[----:B0-----:R-:W-:-:S02]  /*4770*/  PRMT R147, RZ, 0x7610, R147 ;  /* 0x00007610ff937816 */ /* 0x001fc40000000093 */
[----:B-----5:R0:W-:Y:S02]  /*4780*/  STS.U8 [R5+UR13+0x1a00], R149 ;  /* 0x001a009505007988 */ /* 0x0201e4000800000d */
[----:B0-----:R-:W-:Y:S02]  /*4790*/  PRMT R149, RZ, 0x7610, R149 ;  /* 0x00007610ff957816 */ /* 0x001fe40000000095 */
[----:B------:R0:W-:Y:S02]  /*47a0*/  STS.U8 [R5+UR13+0x1c00], R87 ;  /* 0x001c005705007988 */ /* 0x0001e4000800000d */
[----:B0-----:R-:W-:Y:S02]  /*47b0*/  @!P2 IMAD.MOV.U32 R87, RZ, RZ, R115 ;  /* 0x000000ffff57a224 */ /* 0x001fe400078e0073 */
[----:B------:R0:W-:Y:S02]  /*47c0*/  STS.U8 [R5+UR13+0x1e00], R86 ;  /* 0x001e005605007988 */ /* 0x0001e4000800000d */
[----:B0-----:R-:W-:-:S05]  /*47d0*/  @!P2 IMAD.MOV.U32 R86, RZ, RZ, R114 ;  /* 0x000000ffff56a224 */ /* 0x001fca00078e0072 */
[----:B------:R0:W4:Y:S02]  /*47e0*/  @!P2 LDG.E.U8 R147, desc[UR26][R86.64] ;  /* 0x0000001a5693a981 */ /* 0x000124000c1e1100 */
[----:B0-----:R-:W-:Y:S02]  /*47f0*/  @!P2 IMAD.MOV.U32 R86, RZ, RZ, R120 ;  /* 0x000000ffff56a224 */ /* 0x001fe400078e0078 */
[----:B------:R-:W-:-:S05]  /*4800*/  @!P2 IMAD.MOV.U32 R87, RZ, RZ, R121 ;  /* 0x000000ffff57a224 */ /* 0x000fca00078e0079 */
[----:B------:R0:W5:Y:S02]  /*4810*/  @!P2 LDG.E.U8 R149, desc[UR26][R86.64] ;  /* 0x0000001a5695a981 */ /* 0x000164000c1e1100 */
[----:B0-----:R-:W-:Y:S02]  /*4820*/  @!P2 IMAD.MOV.U32 R86, RZ, RZ, R104 ;  /* 0x000000ffff56a224 */ /* 0x001fe400078e0068 */
[----:B------:R-:W-:Y:S01]  /*4830*/  @!P2 IMAD.MOV.U32 R87, RZ, RZ, R105 ;  /* 0x000000ffff57a224 */ /* 0x000fe200078e0069 */
[----:B------:R-:W-:Y:S04]  /*4840*/  STS.U8 [R5+UR13+0x1400], R143 ;  /* 0x0014008f05007988 */ /* 0x000fe8000800000d */
[----:B------:R0:W4:Y:S04]  /*4850*/  @!P2 LDG.E.U8 R153, desc[UR26][R86.64] ;  /* 0x0000001a5699a981 */ /* 0x000128000c1e1100 */
[----:B------:R-:W-:Y:S01]  /*4860*/  STS.U8 [R5+UR13+0x1600], R145 ;  /* 0x0016009105007988 */ /* 0x000fe2000800000d */
[----:B0-----:R-:W-:-:S02]  /*4870*/  @!P2 IMAD.MOV.U32 R86, RZ, RZ, R110 ;  /* 0x000000ffff56a224 */ /* 0x001fc400078e006e */
[----:B------:R-:W-:Y:S01]  /*4880*/  @!P2 IMAD.MOV.U32 R87, RZ, RZ, R111 ;  /* 0x000000ffff57a224 */ /* 0x000fe200078e006f */
[----:B------:R0:W-:Y:S04]  /*4890*/  STS.U8 [R7+UR13+0x1080], R159 ;  /* 0x0010809f07007988 */ /* 0x0001e8000800000d */
[----:B------:R1:W4:Y:S01]  /*48a0*/  @!P2 LDG.E.U8 R161, desc[UR26][R86.64] ;  /* 0x0000001a56a1a981 */ /* 0x000322000c1e1100 */
[----:B------:R-:W-:Y:S02]  /*48b0*/  PRMT R162, RZ, 0x7610, R162 ;  /* 0x00007610ffa27816 */ /* 0x000fe400000000a2 */
[----:B0-----:R-:W-:Y:S01]  /*48c0*/  PRMT R159, RZ, 0x7610, R159 ;  /* 0x00007610ff9f7816 */ /* 0x001fe2000000009f */
[----:B------:R0:W-:Y:S01]  /*48d0*/  STS.U8 [R7+UR13+0x1280], R157 ;  /* 0x0012809d07007988 */ /* 0x0001e2000800000d */
[----:B-1----:R-:W-:Y:S01]  /*48e0*/  @!P2 IMAD.MOV.U32 R86, RZ, RZ, R116 ;  /* 0x000000ffff56a224 */ /* 0x002fe200078e0074 */
[----:B------:R-:W-:Y:S01]  /*48f0*/  PRMT R143, RZ, 0x7610, R143 ;  /* 0x00007610ff8f7816 */ /* 0x000fe2000000008f */
[----:B------:R-:W-:Y:S01]  /*4900*/  @!P2 IMAD.MOV.U32 R87, RZ, RZ, R117 ;  /* 0x000000ffff57a224 */ /* 0x000fe200078e0075 */
[----:B------:R-:W-:Y:S01]  /*4910*/  PRMT R145, RZ, 0x7610, R145 ;  /* 0x00007610ff917816 */ /* 0x000fe20000000091 */
[----:B------:R-:W4:Y:S01]  /*4920*/  @!P2 LDG.E.U8 R162, desc[UR26][R118.64] ;  /* 0x0000001a76a2a981 */ /* 0x000f22000c1e1100 */
[----:B0-----:R-:W-:-:S03]  /*4930*/  PRMT R157, RZ, 0x7610, R157 ;  /* 0x00007610ff9d7816 */ /* 0x001fc6000000009d */
[----:B------:R0:W5:Y:S04]  /*4940*/  @!P2 LDG.E.U8 R159, desc[UR26][R86.64] ;  /* 0x0000001a569fa981 */ /* 0x000168000c1e1100 */
[----:B------:R-:W5:Y:S04]  /*4950*/  @!P2 LDG.E.U8 R143, desc[UR26][R102.64] ;  /* 0x0000001a668fa981 */ /* 0x000f68000c1e1100 */
[----:B------:R-:W5:Y:S01]  /*4960*/  @!P2 LDG.E.U8 R145, desc[UR26][R108.64] ;  /* 0x0000001a6c91a981 */ /* 0x000f62000c1e1100 */
[----:B0-----:R-:W-:Y:S02]  /*4970*/  @!P2 IMAD.MOV.U32 R86, RZ, RZ, R122 ;  /* 0x000000ffff56a224 */ /* 0x001fe400078e007a */
[----:B------:R-:W-:-:S05]  /*4980*/  @!P2 IMAD.MOV.U32 R87, RZ, RZ, R123 ;  /* 0x000000ffff57a224 */ /* 0x000fca00078e007b */
[----:B------:R-:W5:Y:S04]  /*4990*/  @!P2 LDG.E.U8 R157, desc[UR26][R86.64] ;  /* 0x0000001a569da981 */ /* 0x000f68000c1e1100 */
        /* <DEDUP_REMOVED lines=23> */
[----:B--2---:R0:W-:Y:S04]  /*4b10*/  STS.U8 [R5+UR13+0x2a00], R150 ;  /* 0x002a009605007988 */ /* 0x0041e8000800000d */
[----:B------:R0:W-:Y:S04]  /*4b20*/  STS.U8 [R5+UR13+0x2c00], R152 ;  /* 0x002c009805007988 */ /* 0x0001e8000800000d */
[----:B------:R0:W-:Y:S04]  /*4b30*/  STS.U8 [R5+UR13+0x2e00], R154 ;  /* 0x002e009a05007988 */ /* 0x0001e8000800000d */
[----:B------:R0:W-:Y:S04]  /*4b40*/  STS.U8 [R7+UR13+0x2880], R156 ;  /* 0x0028809c07007988 */ /* 0x0001e8000800000d */
[----:B---3--:R0:W-:Y:S04]  /*4b50*/  STS.U8 [R7+UR13+0x2a80], R158 ;  /* 0x002a809e07007988 */ /* 0x0081e8000800000d */
[----:B------:R0:W-:Y:S01]  /*4b60*/  STS.U8 [R7+UR13+0x2c80], R160 ;  /* 0x002c80a007007988 */ /* 0x0001e2000800000d */
[----:B------:R-:W-:Y:S01]  /*4b70*/  ULEA UR10, UR31, UR13, 0x3 ;  /* 0x0000000d1f0a7291 */ /* 0x000fe2000f8e18ff */
[----:B------:R-:W-:-:S03]  /*4b80*/  UMOV UR4, UR5 ;  /* 0x0000000500047c82 */ /* 0x000fc60008000000 */
[----:B------:R-:W-:Y:S01]  /*4b90*/  UIADD3 UR10, UPT, UPT, UR10, 0x3000, URZ ;  /* 0x000030000a0a7890 */ /* 0x000fe2000fffe0ff */
[----:B----4-:R0:W-:Y:S04]  /*4ba0*/  STS.U8 [R7+UR13+0x2e80], R162 ;  /* 0x002e80a207007988 */ /* 0x0101e8000800000d */
[----:B------:R0:W-:Y:S04]  /*4bb0*/  STS.U8 [R124+UR13+0x2d00], R147 ;  /* 0x002d00937c007988 */ /* 0x0001e8000800000d */
[----:B-----5:R0:W-:Y:S04]  /*4bc0*/  STS.U8 [R124+UR13+0x2900], R143 ;  /* 0x0029008f7c007988 */ /* 0x0201e8000800000d */
        /* <DEDUP_REMOVED lines=10> */
[----:B------:R-:W-:Y:S01]  /*4c70*/  UMOV UR20, UR6 ;  /* 0x0000000600147c82 */ /* 0x000fe20008000000 */
[----:B------:R-:W-:Y:S01]  /*4c80*/  UMOV UR21, 0x80004020 ;  /* 0x8000402000157882 */ /* 0x000fe20000000000 */
[----:B------:R-:W-:Y:S01]  /*4c90*/  UMOV UR22, UR8 ;  /* 0x0000000800167c82 */ /* 0x000fe20008000000 */
[----:B------:R-:W-:Y:S01]  /*4ca0*/  UMOV UR23, 0x80004020 ;  /* 0x8000402000177882 */ /* 0x000fe20000000000 */
[----:B------:R-:W-:Y:S01]  /*4cb0*/  UMOV UR24, 0x0 ;  /* 0x0000000000187882 */ /* 0x000fe20000000000 */
[----:B------:R-:W-:Y:S01]  /*4cc0*/  UMOV UR25, 0x4088010 ;  /* 0x0408801000197882 */ /* 0x000fe20000000000 */
[----:B------:R-:W-:Y:S01]  /*4cd0*/  UMOV UR11, URZ ;  /* 0x000000ff000b7c82 */ /* 0x000fe20008000000 */
[----:B------:R-:W-:Y:S01]  /*4ce0*/  UMOV UR34, 0x0 ;  /* 0x0000000000227882 */ /* 0x000fe20000000000 */
[----:B------:R-:W-:Y:S01]  /*4cf0*/  UMOV UR35, 0x4088010 ;  /* 0x0408801000237882 */ /* 0x000fe20000000000 */
[----:B------:R1:W-:Y:S01]  /*4d00*/  UTCQMMA gdesc[UR20], gdesc[UR22], tmem[UR12], tmem[UR24], idesc[UR25], UPT ;  /* 0x00ff1816140075ea */ /* 0x0003e2000b80030c */
[----:B------:R-:W-:Y:S01]  /*4d10*/  UMOV UR5, UR10 ;  /* 0x0000000a00057c82 */ /* 0x000fe20008000000 */
[----:B------:R1:W-:Y:S01]  /*4d20*/  UTCQMMA gdesc[UR16], gdesc[UR18], tmem[UR12], tmem[UR34], idesc[UR35], UPT ;  /* 0x00ff2212100075ea */ /* 0x0003e2000b80030c */
[----:B------:R1:W-:Y:S01]  /*4d30*/  UTCBAR [UR5], URZ ;  /* 0x000000ff050073e9 */ /* 0x0003e200080000ff */
[----:B------:R-:W-:-:S02]  /*4d40*/  NOP ;  /* 0x0000000000007918 */ /* 0x000fc40000000000 */
.L_x_9:
[----:B------:R-:W-:Y:S01]  /*4d50*/  UIADD3 UR31, UPT, UPT, UR31, 0x1, URZ ;  /* 0x000000011f1f7890 */ /* 0x000fe2000fffe0ff */
[----:B------:R-:W-:Y:S01]  /*4d60*/  IMAD.U32 R86, RZ, RZ, UR4 ;  /* 0x00000004ff567e24 */ /* 0x000fe2000f8e00ff */
[----:B------:R-:W-:Y:S02]  /*4d70*/  UIADD3 UR29, UPT, UPT, UR29, -0x1, URZ ;  /* 0xffffffff1d1d7890 */ /* 0x000fe4000fffe0ff */
[----:B------:R-:W-:Y:S02]  /*4d80*/  UISETP.GT.AND UP2, UPT, UR31, 0x1, UPT ;  /* 0x000000011f00788c */ /* 0x000fe4000bf44270 */
[----:B------:R-:W-:Y:S02]  /*4d90*/  UIADD3 UR30, UPT, UPT, UR30, -0x40, URZ ;  /* 0xffffffc01e1e7890 */ /* 0x000fe4000fffe0ff */
[----:B-1----:R-:W-:Y:S02]  /*4da0*/  USEL UR5, URZ, 0x1, !UP2 ;  /* 0x00000001ff057887 */ /* 0x002fe4000d000000 */
[----:B------:R-:W-:-:S02]  /*4db0*/  USEL UR31, UR31, URZ, !UP2 ;  /* 0x000000ff1f1f7287 */ /* 0x000fc4000d000000 */
[----:B------:R-:W-:Y:S02]  /*4dc0*/  UISETP.NE.U32.AND UP2, UPT, UR29, URZ, UPT ;  /* 0x000000ff1d00728c */ /* 0x000fe4000bf45070 */
[----:B------:R-:W-:-:S07]  /*4dd0*/  ULOP3.LUT UR5, UR4, UR5, URZ, 0x3c, !UPT ;  /* 0x0000000504057292 */ /* 0x000fce000f8e3cff */
[----:B------:R-:W-:Y:S05]  /*4de0*/  BRA.U UP2, `(.L_x_10) ;  /* 0xffffffe902507547 */ /* 0x000fea000b83ffff */
.L_x_7:
[----:B------:R-:W-:-:S09]  /*4df0*/  UISETP.GE.AND UP1, UPT, UR32, 0x40, UPT ;  /* 0x000000402000788c */ /* 0x000fd2000bf26270 */
[----:B------:R-:W-:Y:S05]  /*4e00*/  BRA.U !UP1, `(.L_x_11) ;  /* 0x0000000109107547 */ /* 0x000fea000b800000 */
[----:B------:R-:W-:-:S06]  /*4e10*/  USHF.L.U32 UR4, UR4, 0x1f, URZ ;  /* 0x0000001f04047899 */ /* 0x000fcc00080006ff */
[----:B------:R-:W-:-:S04]  /*4e20*/  IMAD.U32 R4, RZ, RZ, UR4 ;  /* 0x00000004ff047e24 */ /* 0x000fc8000f8e00ff */
[----:B------:R-:W1:Y:S02]  /*4e30*/  SYNCS.PHASECHK.TRANS64.TRYWAIT P0, [UR10], R4 ;  /* 0x00000004ff0075a7 */ /* 0x000e64000800110a */
[----:B-1----:R-:W-:Y:S05]  /*4e40*/  @!P0 BRA `(.L_x_12) ;  /* 0x0000000c00808947 */ /* 0x002fea0003800000 */
.L_x_11:
[----:B------:R-:W-:Y:S01]  /*4e50*/  BAR.SYNC.DEFER_BLOCKING 0x0 ;  /* 0x0000000000007b1d */ /* 0x000fe20000010000 */
[C---:B------:R-:W-:Y:S01]  /*4e60*/  IMAD.SHL.U32 R36, R0.reuse, 0x10, RZ ;  /* 0x0000001000247824 */ /* 0x040fe200078e00ff */
[----:B------:R-:W-:Y:S01]  /*4e70*/  SHF.R.S32.HI R40, RZ, 0x5, R0 ;  /* 0x00000005ff287819 */ /* 0x000fe20000011400 */
[C---:B------:R-:W-:Y:S02]  /*4e80*/  IMAD.SHL.U32 R35, R0.reuse, 0x40, RZ ;  /* 0x0000004000237824 */ /* 0x040fe400078e00ff */
[----:B------:R-:W-:Y:S01]  /*4e90*/  IMAD.SHL.U32 R38, R0, 0x4, RZ ;  /* 0x0000000400267824 */ /* 0x000fe200078e00ff */
[----:B------:R-:W-:Y:S01]  /*4ea0*/  LOP3.LUT R37, R36, 0x30, RZ, 0xc0, !PT ;  /* 0x0000003024257812 */ /* 0x000fe200078ec0ff */
[----:B------:R-:W-:Y:S01]  /*4eb0*/  IMAD.SHL.U32 R39, R0, 0x80, RZ ;  /* 0x0000008000277824 */ /* 0x000fe200078e00ff */
[----:B------:R-:W-:Y:S01]  /*4ec0*/  LOP3.LUT R35, R35, 0x600, RZ, 0xc0, !PT ;  /* 0x0000060023237812 */ /* 0x000fe200078ec0ff */
[----:B------:R-:W1:Y:S01]  /*4ed0*/  LDCU UR4, c[0x0][0x3b4] ;  /* 0x00007680ff0477ac */ /* 0x000e620008000800 */
[----:B------:R-:W-:-:S02]  /*4ee0*/  LOP3.LUT R38, R37, 0xc0, R38, 0xf8, !PT ;  /* 0x000000c025267812 */ /* 0x000fc400078ef826 */
[----:B------:R-:W-:Y:S01]  /*4ef0*/  SHF.R.S32.HI R37, RZ, 0x2, R0 ;  /* 0x00000002ff257819 */ /* 0x000fe20000011400 */
[----:B------:R-:W2:Y:S01]  /*4f00*/  LDCU.128 UR8, c[0x0][0x390] ;  /* 0x00007200ff0877ac */ /* 0x000ea20008000c00 */
[----:B------:R-:W-:Y:S02]  /*4f10*/  LOP3.LUT R39, R39, 0x400, RZ, 0xc0, !PT ;  /* 0x0000040027277812 */ /* 0x000fe400078ec0ff */
[----:B------:R-:W-:Y:S02]  /*4f20*/  LOP3.LUT R36, R35, 0x70, R36, 0xf8, !PT ;  /* 0x0000007023247812 */ /* 0x000fe400078ef824 */
[----:B------:R-:W-:Y:S01]  /*4f30*/  SGXT R35, R40, 0x1 ;  /* 0x000000012823781a */ /* 0x000fe20000000200 */
[----:B------:R-:W-:Y:S01]  /*4f40*/  VIADD R39, R39, UR13 ;  /* 0x0000000d27277c36 */ /* 0x000fe20008000000 */
[----:B------:R-:W-:Y:S02]  /*4f50*/  LOP3.LUT R0, R0, 0x40, RZ, 0xc0, !PT ;  /* 0x0000004000007812 */ /* 0x000fe400078ec0ff */
[----:B------:R-:W-:Y:S01]  /*4f60*/  SGXT R37, R37, 0x1 ;  /* 0x000000012525781a */ /* 0x000fe20000000200 */
[----:B------:R-:W3:Y:S02]  /*4f70*/  @!P4 SYNCS.CCTL.IV [UR13+0x3000] ;  /* 0x00300000ff00c9b1 */ /* 0x000ee4000800000d */
[----:B---3--:R-:W-:Y:S01]  /*4f80*/  BAR.SYNC.DEFER_BLOCKING 0x0 ;  /* 0x0000000000007b1d */ /* 0x008fe20000010000 */
[----:B------:R-:W-:-:S02]  /*4f90*/  LOP3.LUT R35, R36, 0x1040, R35, 0x78, !PT ;  /* 0x0000104024237812 */ /* 0x000fc400078e7823 */
[----:B------:R-:W-:Y:S01]  /*4fa0*/  LOP3.LUT R37, R38, 0x1040, R37, 0x78, !PT ;  /* 0x0000104026257812 */ /* 0x000fe200078e7825 */
[C---:B------:R-:W-:Y:S01]  /*4fb0*/  IMAD R38, R0.reuse, 0x8, R39 ;  /* 0x0000000800267824 */ /* 0x040fe200078e0227 */
[----:B------:R-:W-:-:S03]  /*4fc0*/  LEA R36, R0, UR13, 0x1 ;  /* 0x0000000d00247c11 */ /* 0x000fc6000f8e08ff */
[----:B------:R-:W3:Y:S01]  /*4fd0*/  LDC R39, c[0x0][0x3b8] ;  /* 0x0000ee00ff277b82 */ /* 0x000ee20000000800 */
[----:B0-----:R-:W-:Y:S01]  /*4fe0*/  LDTM.16dp32bit_t0_t15.x16 R4, tmem[UR14] ;  /* 0x0000000e000479ee */ /* 0x001fe20008a00000 */
[----:B------:R-:W0:Y:S01]  /*4ff0*/  LDTM.16dp32bit_t16_t31.x16 R4, tmem[UR14+0x10] ;  /* 0x0000100e000479ee */ /* 0x000e220008a20000 */
[----:B--2---:R-:W-:Y:S01]  /*5000*/  ISETP.GE.AND P0, PT, R28, UR10, PT ;  /* 0x0000000a1c007c0c */ /* 0x004fe2000bf06270 */
[----:B------:R-:W-:-:S03]  /*5010*/  IMAD.IADD R35, R35, 0x1, R36 ;  /* 0x0000000123237824 */ /* 0x000fc600078e0224 */
[----:B------:R-:W-:Y:S02]  /*5020*/  ISETP.LT.AND P5, PT, R2, UR11, !P0 ;  /* 0x0000000b02007c0c */ /* 0x000fe4000c7a1270 */
[----:B------:R-:W-:Y:S02]  /*5030*/  ISETP.LT.AND P3, PT, R20, UR11, !P0 ;  /* 0x0000000b14007c0c */ /* 0x000fe4000c761270 */
[----:B------:R-:W-:Y:S01]  /*5040*/  ISETP.LT.AND P2, PT, R21, UR11, !P0 ;  /* 0x0000000b15007c0c */ /* 0x000fe2000c741270 */
[----:B------:R-:W2:Y:S01]  /*5050*/  @!P4 SYNCS.CCTL.IV [UR13+0x3008] ;  /* 0x00300800ff00c9b1 */ /* 0x000ea2000800000d */
[----:B------:R-:W-:Y:S01]  /*5060*/  NOP ;  /* 0x0000000000007918 */ /* 0x000fe20000000000 */
[----:B------:R-:W-:Y:S02]  /*5070*/  ISETP.LT.AND P4, PT, R3, UR11, !P0 ;  /* 0x0000000b03007c0c */ /* 0x000fe4000c781270 */
[----:B0-----:R-:W-:Y:S02]  /*5080*/  F2FP.SATFINITE.E4M3.F32.PACK_AB_MERGE_C R4, R5, R4, RZ ;  /* 0x000000040504723e */ /* 0x001fe400048070ff */
[----:B------:R-:W-:-:S02]  /*5090*/  F2FP.SATFINITE.E4M3.F32.PACK_AB_MERGE_C R6, R7, R6, RZ ;  /* 0x000000060706723e */ /* 0x000fc400048070ff */
[----:B------:R-:W-:Y:S02]  /*50a0*/  F2FP.SATFINITE.E4M3.F32.PACK_AB_MERGE_C R8, R9, R8, RZ ;  /* 0x000000080908723e */ /* 0x000fe400048070ff */
[----:B------:R-:W-:Y:S02]  /*50b0*/  F2FP.SATFINITE.E4M3.F32.PACK_AB_MERGE_C R12, R13, R12, RZ ;  /* 0x0000000c0d0c723e */ /* 0x000fe400048070ff */
[----:B------:R-:W-:Y:S02]  /*50c0*/  F2FP.SATFINITE.E4M3.F32.PACK_AB_MERGE_C R14, R15, R14, RZ ;  /* 0x0000000e0f0e723e */ /* 0x000fe400048070ff */
[----:B------:R-:W-:Y:S02]  /*50d0*/  F2FP.SATFINITE.E4M3.F32.PACK_AB_MERGE_C R16, R17, R16, RZ ;  /* 0x000000101110723e */ /* 0x000fe400048070ff */
[----:B------:R-:W-:Y:S02]  /*50e0*/  LOP3.LUT R13, R4, 0xffff, RZ, 0xc0, !PT ;  /* 0x0000ffff040d7812 */ /* 0x000fe400078ec0ff */
[----:B------:R-:W-:-:S02]  /*50f0*/  LOP3.LUT R6, R6, 0xffff, RZ, 0xc0, !PT ;  /* 0x0000ffff06067812 */ /* 0x000fc400078ec0ff */
[----:B------:R-:W-:Y:S02]  /*5100*/  LOP3.LUT R8, R8, 0xffff, RZ, 0xc0, !PT ;  /* 0x0000ffff08087812 */ /* 0x000fe400078ec0ff */
[----:B------:R-:W-:Y:S02]  /*5110*/  LOP3.LUT R16, R16, 0xffff, RZ, 0xc0, !PT ;  /* 0x0000ffff10107812 */ /* 0x000fe400078ec0ff */
[----:B------:R-:W-:Y:S02]  /*5120*/  LOP3.LUT R12, R12, 0xffff, RZ, 0xc0, !PT ;  /* 0x0000ffff0c0c7812 */ /* 0x000fe400078ec0ff */
[----:B------:R-:W-:Y:S02]  /*5130*/  LOP3.LUT R17, R14, 0xffff, RZ, 0xc0, !PT ;  /* 0x0000ffff0e117812 */ /* 0x000fe400078ec0ff */
[--C-:B------:R-:W-:Y:S02]  /*5140*/  PRMT R0, R8, 0x3340, R1.reuse ;  /* 0x0000334008007816 */ /* 0x100fe40000000001 */
[----:B------:R-:W-:-:S02]  /*5150*/  PRMT R4, R16, 0x3340, R1 ;  /* 0x0000334010047816 */ /* 0x000fc40000000001 */
[----:B------:R-:W-:Y:S02]  /*5160*/  PRMT R5, R13, 0x3340, R6 ;  /* 0x000033400d057816 */ /* 0x000fe40000000006 */
[----:B------:R-:W-:Y:S02]  /*5170*/  PRMT R7, R12, 0x3340, R17 ;  /* 0x000033400c077816 */ /* 0x000fe40000000011 */
[----:B------:R-:W-:Y:S02]  /*5180*/  PRMT R9, R5, 0x5410, R0 ;  /* 0x0000541005097816 */ /* 0x000fe40000000000 */
[----:B------:R-:W-:Y:S02]  /*5190*/  PRMT R15, R7, 0x5410, R4 ;  /* 0x00005410070f7816 */ /* 0x000fe40000000004 */
[----:B------:R-:W-:Y:S02]  /*51a0*/  SHF.R.U32.HI R4, RZ, 0x8, R6 ;  /* 0x00000008ff047819 */ /* 0x000fe40000011606 */
[----:B------:R-:W-:-:S02]  /*51b0*/  SHF.R.U32.HI R5, RZ, 0x8, R8 ;  /* 0x00000008ff057819 */ /* 0x000fc40000011608 */
[----:B------:R-:W-:Y:S02]  /*51c0*/  SHF.R.U32.HI R0, RZ, 0x8, R13 ;  /* 0x00000008ff007819 */ /* 0x000fe4000001160d */
[----:B------:R-:W-:Y:S02]  /*51d0*/  SHF.R.U32.HI R6, RZ, 0x8, R12 ;  /* 0x00000008ff067819 */ /* 0x000fe4000001160c */
[----:B------:R-:W-:Y:S02]  /*51e0*/  SHF.R.U32.HI R7, RZ, 0x8, R17 ;  /* 0x00000008ff077819 */ /* 0x000fe40000011611 */
[----:B------:R-:W-:Y:S02]  /*51f0*/  SHF.R.U32.HI R8, RZ, 0x8, R16 ;  /* 0x00000008ff087819 */ /* 0x000fe40000011610 */
[----:B------:R-:W-:Y:S02]  /*5200*/  F2FP.SATFINITE.E4M3.F32.PACK_AB_MERGE_C R10, R11, R10, RZ ;  /* 0x0000000a0b0a723e */ /* 0x000fe400048070ff */
[----:B------:R-:W-:Y:S01]  /*5210*/  LOP3.LUT R11, R0, 0xffff, RZ, 0xc0, !PT ;  /* 0x0000ffff000b7812 */ /* 0x000fe200078ec0ff */
[----:B-1----:R-:W-:Y:S01]  /*5220*/  IMAD R0, R28, UR4, RZ ;  /* 0x000000041c007c24 */ /* 0x002fe2000f8e02ff */
[----:B------:R-:W-:-:S02]  /*5230*/  LOP3.LUT R4, R4, 0xffff, RZ, 0xc0, !PT ;  /* 0x0000ffff04047812 */ /* 0x000fc400078ec0ff */
[----:B------:R-:W-:Y:S02]  /*5240*/  LOP3.LUT R5, R5, 0xffff, RZ, 0xc0, !PT ;  /* 0x0000ffff05057812 */ /* 0x000fe400078ec0ff */
[----:B------:R-:W-:Y:S02]  /*5250*/  LOP3.LUT R6, R6, 0xffff, RZ, 0xc0, !PT ;  /* 0x0000ffff06067812 */ /* 0x000fe400078ec0ff */
[----:B------:R-:W-:Y:S02]  /*5260*/  LOP3.LUT R7, R7, 0xffff, RZ, 0xc0, !PT ;  /* 0x0000ffff07077812 */ /* 0x000fe400078ec0ff */
[----:B------:R-:W-:Y:S02]  /*5270*/  LOP3.LUT R8, R8, 0xffff, RZ, 0xc0, !PT ;  /* 0x0000ffff08087812 */ /* 0x000fe400078ec0ff */
[----:B------:R-:W-:Y:S02]  /*5280*/  F2FP.SATFINITE.E4M3.F32.PACK_AB_MERGE_C R18, R19, R18, RZ ;  /* 0x000000121312723e */ /* 0x000fe400048070ff */
[----:B------:R-:W-:-:S02]  /*5290*/  PRMT R4, R11, 0x3340, R4 ;  /* 0x000033400b047816 */ /* 0x000fc40000000004 */
[----:B------:R-:W-:Y:S02]  /*52a0*/  PRMT R5, R5, 0x3340, R2 ;  /* 0x0000334005057816 */ /* 0x000fe40000000002 */
[----:B------:R-:W-:Y:S02]  /*52b0*/  PRMT R7, R6, 0x3340, R7 ;  /* 0x0000334006077816 */ /* 0x000fe40000000007 */
[----:B------:R-:W-:Y:S02]  /*52c0*/  PRMT R8, R8, 0x3340, R1 ;  /* 0x0000334008087816 */ /* 0x000fe40000000001 */
[----:B------:R-:W-:Y:S02]  /*52d0*/  LOP3.LUT R18, R18, 0xffff, RZ, 0xc0, !PT ;  /* 0x0000ffff12127812 */ /* 0x000fe400078ec0ff */
[----:B------:R-:W-:Y:S02]  /*52e0*/  LOP3.LUT R10, R10, 0xffff, RZ, 0xc0, !PT ;  /* 0x0000ffff0a0a7812 */ /* 0x000fe400078ec0ff */
[----:B------:R-:W-:Y:S01]  /*52f0*/  PRMT R5, R4, 0x5410, R5 ;  /* 0x0000541004057816 */ /* 0x000fe20000000005 */
[----:B------:R-:W-:Y:S01]  /*5300*/  IMAD.IADD R4, R37, 0x1, R38 ;  /* 0x0000000125047824 */ /* 0x000fe200078e0226 */
[----:B------:R-:W-:-:S02]  /*5310*/  PRMT R7, R7, 0x5410, R8 ;  /* 0x0000541007077816 */ /* 0x000fc40000000008 */
[----:B------:R-:W-:Y:S02]  /*5320*/  PRMT R14, R15, 0x4210, R18 ;  /* 0x000042100f0e7816 */ /* 0x000fe40000000012 */
[--C-:B------:R-:W-:Y:S01]  /*5330*/  PRMT R12, R9, 0x4210, R10.reuse ;  /* 0x00004210090c7816 */ /* 0x100fe2000000000a */
[----:B---3--:R-:W-:Y:S01]  /*5340*/  IMAD R9, R2, R39, RZ ;  /* 0x0000002702097224 */ /* 0x008fe200078e02ff */
[----:B------:R-:W-:Y:S02]  /*5350*/  PRMT R13, R5, 0x5210, R10 ;  /* 0x00005210050d7816 */ /* 0x000fe4000000000a */
[----:B------:R-:W-:Y:S01]  /*5360*/  PRMT R15, R7, 0x5210, R18 ;  /* 0x00005210070f7816 */ /* 0x000fe20000000012 */
[----:B------:R-:W-:Y:S01]  /*5370*/  IMAD R10, R39, 0x2, R9 ;  /* 0x00000002270a7824 */ /* 0x000fe200078e0209 */
[----:B------:R-:W-:-:S03]  /*5380*/  IADD3 R37, P1, PT, R0, UR8, RZ ;  /* 0x0000000800257c10 */ /* 0x000fc6000ff3e0ff */
[----:B--2---:R0:W-:Y:S01]  /*5390*/  STSM.16.M88.4 [R35], R12 ;  /* 0x0000000c23007844 */ /* 0x0041e20000000200 */
[----:B------:R-:W-:Y:S01]  /*53a0*/  BAR.SYNC.DEFER_BLOCKING 0x0 ;  /* 0x0000000000007b1d */ /* 0x000fe20000010000 */
[-C--:B------:R-:W-:Y:S02]  /*53b0*/  IADD3 R8, P6, PT, R10, R37.reuse, RZ ;  /* 0x000000250a087210 */ /* 0x080fe40007fde0ff */
[----:B0-----:R-:W-:Y:S01]  /*53c0*/  LEA.HI.X.SX32 R35, R0, UR9, 0x1, P1 ;  /* 0x0000000900237c11 */ /* 0x001fe200088f0eff */
[----:B------:R-:W-:Y:S01]  /*53d0*/  IMAD R0, R39, 0x2, R10 ;  /* 0x0000000227007824 */ /* 0x000fe200078e020a */
[----:B------:R-:W-:-:S03]  /*53e0*/  IADD3 R2, P1, PT, R9, R37, RZ ;  /* 0x0000002509027210 */ /* 0x000fc60007f3e0ff */
[----:B------:R-:W-:Y:S01]  /*53f0*/  IMAD R13, R39, 0x2, R0 ;  /* 0x00000002270d7824 */ /* 0x000fe200078e0200 */
[-C--:B------:R-:W-:Y:S02]  /*5400*/  LEA.HI.X.SX32 R3, R9, R35.reuse, 0x1, P1 ;  /* 0x0000002309037211 */ /* 0x080fe400008f0eff */
[----:B------:R-:W-:Y:S02]  /*5410*/  LEA.HI.X.SX32 R9, R10, R35, 0x1, P6 ;  /* 0x000000230a097211 */ /* 0x000fe400030f0eff */
[----:B------:R-:W-:Y:S01]  /*5420*/  IADD3 R10, P6, PT, R0, R37, RZ ;  /* 0x00000025000a7210 */ /* 0x000fe20007fde0ff */
[----:B------:R-:W0:Y:S01]  /*5430*/  LDSM.16.M88.4 R4, [R4] ;  /* 0x000000000404783b */ /* 0x000e220000000200 */
[----:B------:R-:W-:Y:S02]  /*5440*/  ISETP.LT.AND P1, PT, R22, UR11, !P0 ;  /* 0x0000000b16007c0c */ /* 0x000fe4000c721270 */
[----:B------:R-:W-:Y:S01]  /*5450*/  LEA.HI.X.SX32 R11, R0, R35, 0x1, P6 ;  /* 0x00000023000b7211 */ /* 0x000fe200030f0eff */
[----:B------:R-:W-:Y:S01]  /*5460*/  IMAD R0, R39, 0x2, R13 ;  /* 0x0000000227007824 */ /* 0x000fe200078e020d */
[----:B------:R-:W-:-:S04]  /*5470*/  IADD3 R12, P6, PT, R13, R37, RZ ;  /* 0x000000250d0c7210 */ /* 0x000fc80007fde0ff */
[----:B------:R-:W-:Y:S02]  /*5480*/  LEA.HI.X.SX32 R13, R13, R35, 0x1, P6 ;  /* 0x000000230d0d7211 */ /* 0x000fe400030f0eff */
[C---:B0-----:R-:W-:Y:S02]  /*5490*/  PRMT R15, R4.reuse, 0x7770, RZ ;  /* 0x00007770040f7816 */ /* 0x041fe400000000ff */
[C---:B------:R-:W-:Y:S02]  /*54a0*/  PRMT R17, R4.reuse, 0x7771, RZ ;  /* 0x0000777104117816 */ /* 0x040fe400000000ff */
[----:B------:R-:W-:Y:S01]  /*54b0*/  PRMT R19, R4, 0x7772, RZ ;  /* 0x0000777204137816 */ /* 0x000fe200000000ff */
[----:B------:R0:W-:Y:S01]  /*54c0*/  @P5 STG.E.U8 desc[UR26][R2.64], R15 ;  /* 0x0000000f02005986 */ /* 0x0001e2000c10111a */
[----:B------:R-:W-:Y:S02]  /*54d0*/  ISETP.LT.AND P5, PT, R23, UR11, !P0 ;  /* 0x0000000b17007c0c */ /* 0x000fe4000c7a1270 */
[----:B------:R-:W-:Y:S01]  /*54e0*/  PRMT R21, R6, 0x7771, RZ ;  /* 0x0000777106157816 */ /* 0x000fe200000000ff */
[----:B------:R1:W-:Y:S01]  /*54f0*/  @P4 STG.E.U8 desc[UR26][R8.64], R17 ;  /* 0x0000001108004986 */ /* 0x0003e2000c10111a */
[----:B------:R-:W-:-:S02]  /*5500*/  ISETP.LT.AND P4, PT, R24, UR11, !P0 ;  /* 0x0000000b18007c0c */ /* 0x000fc4000c781270 */
[----:B------:R-:W-:Y:S01]  /*5510*/  PRMT R23, R7, 0x7771, RZ ;  /* 0x0000777107177816 */ /* 0x000fe200000000ff */
[----:B------:R2:W-:Y:S01]  /*5520*/  @P3 STG.E.U8 desc[UR26][R10.64], R19 ;  /* 0x000000130a003986 */ /* 0x0005e2000c10111a */
[----:B------:R-:W-:Y:S02]  /*5530*/  ISETP.LT.AND P3, PT, R25, UR11, !P0 ;  /* 0x0000000b19007c0c */ /* 0x000fe4000c761270 */
[----:B------:R-:W-:Y:S02]  /*5540*/  PRMT R25, R7, 0x7772, RZ ;  /* 0x0000777207197816 */ /* 0x000fe400000000ff */
[----:B0-----:R-:W-:Y:S01]  /*5550*/  PRMT R15, R4, 0x7773, RZ ;  /* 0x00007773040f7816 */ /* 0x001fe200000000ff */
[----:B------:R-:W-:Y:S01]  /*5560*/  IMAD R4, R39, 0x2, R0 ;  /* 0x0000000227047824 */ /* 0x000fe200078e0200 */
[C---:B------:R-:W-:Y:S02]  /*5570*/  IADD3 R2, P6, PT, R0.reuse, R37, RZ ;  /* 0x0000002500027210 */ /* 0x040fe40007fde0ff */
[----:B-1----:R-:W-:Y:S01]  /*5580*/  PRMT R17, R5, 0x7770, RZ ;  /* 0x0000777005117816 */ /* 0x002fe200000000ff */
[----:B------:R0:W-:Y:S01]  /*5590*/  @P2 STG.E.U8 desc[UR26][R12.64], R15 ;  /* 0x0000000f0c002986 */ /* 0x0001e2000c10111a */
[----:B------:R-:W-:Y:S01]  /*55a0*/  LEA.HI.X.SX32 R3, R0, R35, 0x1, P6 ;  /* 0x0000002300037211 */ /* 0x000fe200030f0eff */
[----:B------:R-:W-:Y:S01]  /*55b0*/  IMAD R0, R39, 0x2, R4 ;  /* 0x0000000227007824 */ /* 0x000fe200078e0204 */
[----:B------:R-:W-:-:S02]  /*55c0*/  IADD3 R8, P6, PT, R4, R37, RZ ;  /* 0x0000002504087210 */ /* 0x000fc40007fde0ff */
[----:B--2---:R-:W-:Y:S01]  /*55d0*/  PRMT R19, R5, 0x7771, RZ ;  /* 0x0000777105137816 */ /* 0x004fe200000000ff */
[----:B------:R1:W-:Y:S01]  /*55e0*/  @P1 STG.E.U8 desc[UR26][R2.64], R17 ;  /* 0x0000001102001986 */ /* 0x0003e2000c10111a */
[----:B------:R-:W-:Y:S01]  /*55f0*/  LEA.HI.X.SX32 R9, R4, R35, 0x1, P6 ;  /* 0x0000002304097211 */ /* 0x000fe200030f0eff */
[C---:B------:R-:W-:Y:S01]  /*5600*/  IMAD R4, R39.reuse, 0x2, R0 ;  /* 0x0000000227047824 */ /* 0x040fe200078e0200 */
[----:B------:R-:W-:Y:S02]  /*5610*/  IADD3 R10, P6, PT, R0, R37, RZ ;  /* 0x00000025000a7210 */ /* 0x000fe40007fde0ff */
[----:B------:R-:W-:Y:S01]  /*5620*/  ISETP.LT.AND P2, PT, R26, UR11, !P0 ;  /* 0x0000000b1a007c0c */ /* 0x000fe2000c741270 */
[----:B------:R2:W-:Y:S01]  /*5630*/  @P5 STG.E.U8 desc[UR26][R8.64], R19 ;  /* 0x0000001308005986 */ /* 0x0005e2000c10111a */
[----:B------:R-:W-:Y:S01]  /*5640*/  LEA.HI.X.SX32 R11, R0, R35, 0x1, P6 ;  /* 0x00000023000b7211 */ /* 0x000fe200030f0eff */
[----:B------:R-:W-:Y:S01]  /*5650*/  IMAD R0, R39, 0x2, R4 ;  /* 0x0000000227007824 */ /* 0x000fe200078e0204 */
[----:B0-----:R-:W-:-:S02]  /*5660*/  IADD3 R12, P6, PT, R4, R37, RZ ;  /* 0x00000025040c7210 */ /* 0x001fc40007fde0ff */
[C---:B------:R-:W-:Y:S02]  /*5670*/  PRMT R15, R5.reuse, 0x7772, RZ ;  /* 0x00007772050f7816 */ /* 0x040fe400000000ff */
[----:B------:R-:W-:Y:S02]  /*5680*/  LEA.HI.X.SX32 R13, R4, R35, 0x1, P6 ;  /* 0x00000023040d7211 */ /* 0x000fe400030f0eff */
[----:B-1----:R-:W-:Y:S01]  /*5690*/  PRMT R17, R5, 0x7773, RZ ;  /* 0x0000777305117816 */ /* 0x002fe200000000ff */
[----:B------:R-:W-:Y:S01]  /*56a0*/  IMAD R5, R39, 0x2, R0 ;  /* 0x0000000227057824 */ /* 0x000fe200078e0200 */
[C---:B------:R-:W-:Y:S01]  /*56b0*/  IADD3 R2, P6, PT, R0.reuse, R37, RZ ;  /* 0x0000002500027210 */ /* 0x040fe20007fde0ff */
[----:B------:R0:W-:Y:S01]  /*56c0*/  @P4 STG.E.U8 desc[UR26][R10.64], R15 ;  /* 0x0000000f0a004986 */ /* 0x0001e2000c10111a */
[----:B------:R-:W-:Y:S02]  /*56d0*/  ISETP.LT.AND P1, PT, R29, UR11, !P0 ;  /* 0x0000000b1d007c0c */ /* 0x000fe4000c721270 */
[----:B------:R-:W-:Y:S01]  /*56e0*/  LEA.HI.X.SX32 R3, R0, R35, 0x1, P6 ;  /* 0x0000002300037211 */ /* 0x000fe200030f0eff */
[----:B------:R-:W-:Y:S01]  /*56f0*/  IMAD R0, R39, 0x2, R5 ;  /* 0x0000000227007824 */ /* 0x000fe200078e0205 */
[----:B------:R-:W-:Y:S01]  /*5700*/  IADD3 R4, P6, PT, R5, R37, RZ ;  /* 0x0000002505047210 */ /* 0x000fe20007fde0ff */
[----:B------:R1:W-:Y:S01]  /*5710*/  @P3 STG.E.U8 desc[UR26][R12.64], R17 ;  /* 0x000000110c003986 */ /* 0x0003e2000c10111a */
[----:B--2---:R-:W-:-:S02]  /*5720*/  PRMT R19, R6, 0x7770, RZ ;  /* 0x0000777006137816 */ /* 0x004fc400000000ff */
[----:B------:R-:W-:Y:S02]  /*5730*/  LEA.HI.X.SX32 R5, R5, R35, 0x1, P6 ;  /* 0x0000002305057211 */ /* 0x000fe400030f0eff */
[----:B------:R-:W-:Y:S01]  /*5740*/  IADD3 R8, P6, PT, R0, R37, RZ ;  /* 0x0000002500087210 */ /* 0x000fe20007fde0ff */
[C---:B0-----:R-:W-:Y:S01]  /*5750*/  IMAD R11, R39.reuse, 0x2, R0 ;  /* 0x00000002270b7824 */ /* 0x041fe200078e0200 */
[----:B------:R0:W-:Y:S01]  /*5760*/  @P2 STG.E.U8 desc[UR26][R2.64], R19 ;  /* 0x0000001302002986 */ /* 0x0001e2000c10111a */
[----:B------:R-:W-:Y:S02]  /*5770*/  ISETP.LT.AND P5, PT, R30, UR11, !P0 ;  /* 0x0000000b1e007c0c */ /* 0x000fe4000c7a1270 */
[----:B------:R-:W-:Y:S01]  /*5780*/  LEA.HI.X.SX32 R9, R0, R35, 0x1, P6 ;  /* 0x0000002300097211 */ /* 0x000fe200030f0eff */
[----:B------:R2:W-:Y:S01]  /*5790*/  @P1 STG.E.U8 desc[UR26][R4.64], R21 ;  /* 0x0000001504001986 */ /* 0x0005e2000c10111a */
[----:B-1----:R-:W-:Y:S01]  /*57a0*/  IMAD R13, R39, 0x2, R11 ;  /* 0x00000002270d7824 */ /* 0x002fe200078e020b */
[----:B------:R-:W-:-:S02]  /*57b0*/  IADD3 R10, P1, PT, R11, R37, RZ ;  /* 0x000000250b0a7210 */ /* 0x000fc40007f3e0ff */
[----:B------:R-:W-:Y:S01]  /*57c0*/  ISETP.LT.AND P4, PT, R31, UR11, !P0 ;  /* 0x0000000b1f007c0c */ /* 0x000fe2000c781270 */
[----:B------:R-:W-:Y:S01]  /*57d0*/  IMAD R15, R39, 0x2, R13 ;  /* 0x00000002270f7824 */ /* 0x000fe200078e020d */
[----:B------:R-:W-:Y:S02]  /*57e0*/  LEA.HI.X.SX32 R11, R11, R35, 0x1, P1 ;  /* 0x000000230b0b7211 */ /* 0x000fe400008f0eff */
[-C--:B0-----:R-:W-:Y:S01]  /*57f0*/  IADD3 R2, P6, PT, R13, R37.reuse, RZ ;  /* 0x000000250d027210 */ /* 0x081fe20007fde0ff */
[----:B------:R-:W-:Y:S01]  /*5800*/  IMAD R0, R39, 0x2, R15 ;  /* 0x0000000227007824 */ /* 0x000fe200078e020f */
[----:B------:R-:W-:Y:S02]  /*5810*/  IADD3 R12, P1, PT, R15, R37, RZ ;  /* 0x000000250f0c7210 */ /* 0x000fe40007f3e0ff */
[----:B------:R-:W-:Y:S01]  /*5820*/  ISETP.LT.AND P3, PT, R32, UR11, !P0 ;  /* 0x0000000b20007c0c */ /* 0x000fe2000c761270 */
[----:B------:R-:W-:Y:S01]  /*5830*/  IMAD R16, R39, 0x2, R0 ;  /* 0x0000000227107824 */ /* 0x000fe200078e0200 */
[----:B------:R-:W-:-:S02]  /*5840*/  LEA.HI.X.SX32 R3, R13, R35, 0x1, P6 ;  /* 0x000000230d037211 */ /* 0x000fc400030f0eff */
[----:B------:R-:W-:Y:S02]  /*5850*/  ISETP.LT.AND P2, PT, R33, UR11, !P0 ;  /* 0x0000000b21007c0c */ /* 0x000fe4000c741270 */
[----:B------:R-:W-:Y:S02]  /*5860*/  LEA.HI.X.SX32 R13, R15, R35, 0x1, P1 ;  /* 0x000000230f0d7211 */ /* 0x000fe400008f0eff */
[----:B------:R-:W-:Y:S02]  /*5870*/  IADD3 R14, P6, PT, R0, R37, RZ ;  /* 0x00000025000e7210 */ /* 0x000fe40007fde0ff */
[----:B------:R-:W-:Y:S02]  /*5880*/  ISETP.LT.AND P1, PT, R34, UR11, !P0 ;  /* 0x0000000b22007c0c */ /* 0x000fe4000c721270 */
[----:B------:R-:W-:Y:S02]  /*5890*/  ISETP.LT.AND P0, PT, R27, UR11, !P0 ;  /* 0x0000000b1b007c0c */ /* 0x000fe4000c701270 */
[----:B------:R-:W-:-:S02]  /*58a0*/  LEA.HI.X.SX32 R15, R0, R35, 0x1, P6 ;  /* 0x00000023000f7211 */ /* 0x000fc400030f0eff */
[----:B------:R-:W-:Y:S02]  /*58b0*/  PRMT R17, R6, 0x7772, RZ ;  /* 0x0000777206117816 */ /* 0x000fe400000000ff */
[----:B--2---:R-:W-:Y:S02]  /*58c0*/  IADD3 R4, P6, PT, R16, R37, RZ ;  /* 0x0000002510047210 */ /* 0x004fe40007fde0ff */
[----:B------:R-:W-:Y:S01]  /*58d0*/  PRMT R19, R6, 0x7773, RZ ;  /* 0x0000777306137816 */ /* 0x000fe200000000ff */
[----:B------:R0:W-:Y:S01]  /*58e0*/  @P5 STG.E.U8 desc[UR26][R8.64], R17 ;  /* 0x0000001108005986 */ /* 0x0001e2000c10111a */
[C---:B------:R-:W-:Y:S02]  /*58f0*/  PRMT R21, R7.reuse, 0x7770, RZ ;  /* 0x0000777007157816 */ /* 0x040fe400000000ff */
[----:B------:R-:W-:Y:S01]  /*5900*/  PRMT R7, R7, 0x7773, RZ ;  /* 0x0000777307077816 */ /* 0x000fe200000000ff */
[----:B------:R0:W-:Y:S01]  /*5910*/  @P4 STG.E.U8 desc[UR26][R10.64], R19 ;  /* 0x000000130a004986 */ /* 0x0001e2000c10111a */
[----:B------:R-:W-:-:S03]  /*5920*/  LEA.HI.X.SX32 R5, R16, R35, 0x1, P6 ;  /* 0x0000002310057211 */ /* 0x000fc600030f0eff */
[----:B------:R0:W-:Y:S04]  /*5930*/  @P3 STG.E.U8 desc[UR26][R2.64], R21 ;  /* 0x0000001502003986 */ /* 0x0001e8000c10111a */
[----:B------:R0:W-:Y:S04]  /*5940*/  @P2 STG.E.U8 desc[UR26][R12.64], R23 ;  /* 0x000000170c002986 */ /* 0x0001e8000c10111a */
[----:B------:R0:W-:Y:S04]  /*5950*/  @P1 STG.E.U8 desc[UR26][R14.64], R25 ;  /* 0x000000190e001986 */ /* 0x0001e8000c10111a */
[----:B------:R0:W-:Y:S01]  /*5960*/  @P0 STG.E.U8 desc[UR26][R4.64], R7 ;  /* 0x0000000704000986 */ /* 0x0001e2000c10111a */
[----:B------:R-:W-:Y:S06]  /*5970*/  BAR.SYNC.DEFER_BLOCKING 0x0 ;  /* 0x0000000000007b1d */ /* 0x000fec0000010000 */
[----:B------:R-:W-:Y:S05]  /*5980*/  BRA.U UP0, `(.L_x_13) ;  /* 0x00000001009c7547 */ /* 0x000fea000b800000 */
[----:B------:R-:W1:Y:S01]  /*5990*/  S2UR UR5, SR_CgaCtaId ;  /* 0x00000000000579c3 */ /* 0x000e620000008800 */
[----:B------:R-:W-:Y:S01]  /*59a0*/  NOP ;  /* 0x0000000000007918 */ /* 0x000fe20000000000 */
[----:B------:R-:W-:Y:S01]  /*59b0*/  UMOV UR4, 0x50 ;  /* 0x0000005000047882 */ /* 0x000fe20000000000 */
[----:B------:R-:W-:Y:S02]  /*59c0*/  IMAD.U32 R0, RZ, RZ, UR12 ;  /* 0x0000000cff007e24 */ /* 0x000fe4000f8e00ff */
[----:B0-----:R-:W-:-:S03]  /*59d0*/  IMAD.MOV.U32 R3, RZ, RZ, 0x1 ;  /* 0x00000001ff037424 */ /* 0x001fc600078e00ff */
[----:B------:R-:W-:-:S04]  /*59e0*/  LOP3.LUT R0, R0, 0xffff, RZ, 0xc0, !PT ;  /* 0x0000ffff00007812 */ /* 0x000fc800078ec0ff */
[----:B------:R-:W-:-:S05]  /*59f0*/  SHF.R.U32.HI R0, RZ, 0x5, R0 ;  /* 0x00000005ff007819 */ /* 0x000fca0000011600 */
[----:B------:R-:W-:Y:S01]  /*5a00*/  VIADD R2, R0, 0x10 ;  /* 0x0000001000027836 */ /* 0x000fe20000000000 */
[----:B------:R-:W-:Y:S01]  /*5a10*/  SHF.L.U32 R0, R3, R0, RZ ;  /* 0x0000000003007219 */ /* 0x000fe200000006ff */
[----:B-1----:R-:W-:-:S03]  /*5a20*/  ULEA UR6, UR5, UR4, 0x18 ;  /* 0x0000000405067291 */ /* 0x002fc6000f8ec0ff */
[----:B------:R-:W-:-:S04]  /*5a30*/  SHF.L.U32 R3, R3, R2, RZ ;  /* 0x0000000203037219 */ /* 0x000fc800000006ff */
[----:B------:R-:W-:Y:S02]  /*5a40*/  LOP3.LUT R0, R3, R0, RZ, 0xfc, !PT ;  /* 0x0000000003007212 */ /* 0x000fe400078efcff */
[----:B------:R-:W0:Y:S02]  /*5a50*/  LDS R5, [UR6] ;  /* 0x00000006ff057984 */ /* 0x000e240008000800 */
[C---:B------:R-:W-:Y:S02]  /*5a60*/  LOP3.LUT R2, R0.reuse, 0xffff, RZ, 0xc0, !PT ;  /* 0x0000ffff00027812 */ /* 0x040fe400078ec0ff */
[----:B0-----:R-:W-:-:S04]  /*5a70*/  LOP3.LUT R3, R0, 0xffff, R5, 0x80, !PT ;  /* 0x0000ffff00037812 */ /* 0x001fc800078e8005 */
[----:B------:R-:W-:-:S13]  /*5a80*/  ISETP.NE.AND P0, PT, R3, R2, PT ;  /* 0x000000020300720c */ /* 0x000fda0003f05270 */
[----:B------:R-:W-:Y:S05]  /*5a90*/  @P0 BRA `(.L_x_14) ;  /* 0x0000000000500947 */ /* 0x000fea0003800000 */
[----:B------:R-:W-:Y:S02]  /*5aa0*/  SHF.R.U32.HI R5, RZ, 0x10, R5 ;  /* 0x00000010ff057819 */ /* 0x000fe40000011605 */
[----:B------:R-:W-:-:S04]  /*5ab0*/  SHF.R.U32.HI R2, RZ, 0x10, R0 ;  /* 0x00000010ff027819 */ /* 0x000fc80000011600 */
[----:B------:R-:W-:-:S04]  /*5ac0*/  LOP3.LUT R5, R5, R2, RZ, 0xc0, !PT ;  /* 0x0000000205057212 */ /* 0x000fc800078ec0ff */
[----:B------:R-:W-:-:S13]  /*5ad0*/  ISETP.NE.AND P0, PT, R5, R2, PT ;  /* 0x000000020500720c */ /* 0x000fda0003f05270 */
[----:B------:R-:W-:Y:S05]  /*5ae0*/  @P0 BRA `(.L_x_15) ;  /* 0x0000000000300947 */ /* 0x000fea0003800000 */
[----:B------:R-:W-:Y:S01]  /*5af0*/  R2UR UR4, R0 ;  /* 0x00000000000472ca */ /* 0x000fe200000e0000 */
[----:B------:R-:W-:Y:S01]  /*5b00*/  VOTEU.ANY UR5, UPT, PT ;  /* 0x0000000000057886 */ /* 0x000fe200038e0100 */
[----:B------:R-:W0:Y:S01]  /*5b10*/  S2R R0, SR_LANEID ;  /* 0x0000000000007919 */ /* 0x000e220000000000 */
[----:B------:R-:W-:-:S10]  /*5b20*/  UFLO.U32 UR5, UR5 ;  /* 0x00000005000572bd */ /* 0x000fd400080e0000 */
[----:B------:R-:W-:-:S06]  /*5b30*/  ULOP3.LUT UR4, URZ, UR4, URZ, 0x33, !UPT ;  /* 0x00000004ff047292 */ /* 0x000fcc000f8e33ff */
[----:B------:R-:W-:-:S04]  /*5b40*/  IMAD.U32 R2, RZ, RZ, UR4 ;  /* 0x00000004ff027e24 */ /* 0x000fc8000f8e00ff */
[----:B------:R-:W1:Y:S02]  /*5b50*/  REDUX UR7, R2 ;  /* 0x00000000020773c4 */ /* 0x000e640000000000 */
[----:B------:R2:W-:Y:S01]  /*5b60*/  UTCATOMSWS.AND URZ, UR4 ;  /* 0x0000000400ff79e3 */ /* 0x0005e20008000000 */
[----:B0-----:R-:W-:Y:S01]  /*5b70*/  ISETP.EQ.U32.AND P0, PT, R0, UR5, PT ;  /* 0x0000000500007c0c */ /* 0x001fe2000bf02070 */
[----:B-1----:R-:W-:-:S12]  /*5b80*/  IMAD.U32 R0, RZ, RZ, UR7 ;  /* 0x00000007ff007e24 */ /* 0x002fd8000f8e00ff */
[----:B------:R2:W-:Y:S01]  /*5b90*/  @P0 ATOMS.AND RZ, [UR6], R0 ;  /* 0x00000000ffff098c */ /* 0x0005e2000a800006 */
[----:B------:R-:W-:Y:S05]  /*5ba0*/  BRA `(.L_x_13) ;  /* 0x0000000000147947 */ /* 0x000fea0003800000 */
.L_x_15:
[----:B------:R-:W-:-:S07]  /*5bb0*/  MOV R2, 0x5bd0 ;  /* 0x00005bd000027802 */ /* 0x000fce0000000f00 */
[----:B------:R-:W-:Y:S05]  /*5bc0*/  CALL.REL.NOINC `($__internal_0_$__cuda_sm10x_tcgen05_guardrail_trap_col_being_dealloced_not_returned_by_alloc) ;  /* 0x00000000002c7944 */ /* 0x000fea0003c00000 */
[----:B------:R-:W-:Y:S05]  /*5bd0*/  BRA `(.L_x_13) ;  /* 0x0000000000087947 */ /* 0x000fea0003800000 */
.L_x_14:
[----:B------:R-:W-:-:S07]  /*5be0*/  MOV R2, 0x5c00 ;  /* 0x00005c0000027802 */ /* 0x000fce0000000f00 */
[----:B------:R-:W-:Y:S05]  /*5bf0*/  CALL.REL.NOINC `($__internal_2_$__cuda_sm10x_tcgen05_guardrail_trap_unallocated_columns_being_dealloced) ;  /* 0x0000000000387944 */ /* 0x000fea0003c00000 */
.L_x_13:
[----:B------:R-:W-:Y:S01]  /*5c00*/  NOP ;  /* 0x0000000000007918 */ /* 0x000fe20000000000 */
[----:B--2---:R-:W-:Y:S05]  /*5c10*/  EXIT ;  /* 0x000000000000794d */ /* 0x004fea0003800000 */
.L_x_8:
[----:B------:R-:W0:Y:S02]  /*5c20*/  SYNCS.PHASECHK.TRANS64.TRYWAIT P2, [UR10], R86 ;  /* 0x00000056ff0075a7 */ /* 0x000e24000804110a */
[----:B0-----:R-:W-:Y:S05]  /*5c30*/  @!P2 BRA `(.L_x_8) ;  /* 0xfffffffc00f8a947 */ /* 0x001fea000383ffff */
[----:B------:R-:W-:Y:S05]  /*5c40*/  BRA `(.L_x_16) ;  /* 0xffffffe000647947 */ /* 0x000fea000383ffff */
.L_x_12:
[----:B------:R-:W1:Y:S02]  /*5c50*/  SYNCS.PHASECHK.TRANS64.TRYWAIT P0, [UR10], R4 ;  /* 0x00000004ff0075a7 */ /* 0x000e64000800110a */
[----:B-1----:R-:W-:Y:S05]  /*5c60*/  @!P0 BRA `(.L_x_12) ;  /* 0xfffffffc00f88947 */ /* 0x002fea000383ffff */
[----:B------:R-:W-:Y:S05]  /*5c70*/  BRA `(.L_x_11) ;  /* 0xfffffff000747947 */ /* 0x000fea000383ffff */
        .weak           $__internal_0_$__cuda_sm10x_tcgen05_guardrail_trap_col_being_dealloced_not_returned_by_alloc
        .type           $__internal_0_$__cuda_sm10x_tcgen05_guardrail_trap_col_being_dealloced_not_returned_by_alloc,@function
        .size           $__internal_0_$__cuda_sm10x_tcgen05_guardrail_trap_col_being_dealloced_not_returned_by_alloc,($__internal_1_$__cuda_sm10x_tcgen05_guardrail_trap_phase_invalid_during_alloc - $__internal_0_$__cuda_sm10x_tcgen05_guardrail_trap_col_being_dealloced_not_returned_by_alloc)
$__internal_0_$__cuda_sm10x_tcgen05_guardrail_trap_col_being_dealloced_not_returned_by_alloc:
[----:B------:R-:W-:Y:S05]  /*5c80*/  BPT.TRAP 0x1 ;  /* 0x000000040000795c */ /* 0x000fea0000300000 */
[----:B------:R-:W-:-:S04]  /*5c90*/  IMAD.MOV.U32 R3, RZ, RZ, 0x0 ;  /* 0x00000000ff037424 */ /* 0x000fc800078e00ff */
[----:B------:R-:W-:Y:S05]  /*5ca0*/  RET.REL.NODEC R2 `(matmul_kernel) ;  /* 0xffffffa002d47950 */ /* 0x000fea0003c3ffff */
        .weak           $__internal_1_$__cuda_sm10x_tcgen05_guardrail_trap_phase_invalid_during_alloc
        .type           $__internal_1_$__cuda_sm10x_tcgen05_guardrail_trap_phase_invalid_during_alloc,@function
        .size           $__internal_1_$__cuda_sm10x_tcgen05_guardrail_trap_phase_invalid_during_alloc,($__internal_2_$__cuda_sm10x_tcgen05_guardrail_trap_unallocated_columns_being_dealloced - $__internal_1_$__cuda_sm10x_tcgen05_guardrail_trap_phase_invalid_during_alloc)
$__internal_1_$__cuda_sm10x_tcgen05_guardrail_trap_phase_invalid_during_alloc:
[----:B------:R-:W-:Y:S05]  /*5cb0*/  BPT.TRAP 0x1 ;  /* 0x000000040000795c */ /* 0x000fea0000300000 */
[----:B------:R-:W-:-:S04]  /*5cc0*/  IMAD.MOV.U32 R3, RZ, RZ, 0x0 ;  /* 0x00000000ff037424 */ /* 0x000fc800078e00ff */
[----:B------:R-:W-:Y:S05]  /*5cd0*/  RET.REL.NODEC R2 `(matmul_kernel) ;  /* 0xffffffa002c87950 */ /* 0x000fea0003c3ffff */
        .weak           $__internal_2_$__cuda_sm10x_tcgen05_guardrail_trap_unallocated_columns_being_dealloced
        .type           $__internal_2_$__cuda_sm10x_tcgen05_guardrail_trap_unallocated_columns_being_dealloced,@function
        .size           $__internal_2_$__cuda_sm10x_tcgen05_guardrail_trap_unallocated_columns_being_dealloced,(.L_x_20 - $__internal_2_$__cuda_sm10x_tcgen05_guardrail_trap_unallocated_columns_being_dealloced)
$__internal_2_$__cuda_sm10x_tcgen05_guardrail_trap_unallocated_columns_being_dealloced:
[----:B------:R-:W-:Y:S05]  /*5ce0*/  BPT.TRAP 0x1 ;  /* 0x000000040000795c */ /* 0x000fea0000300000 */
[----:B------:R-:W-:-:S04]  /*5cf0*/  IMAD.MOV.U32 R3, RZ, RZ, 0x0 ;  /* 0x00000000ff037424 */ /* 0x000fc800078e00ff */
[----:B------:R-:W-:Y:S05]  /*5d00*/  RET.REL.NODEC R2 `(matmul_kernel) ;  /* 0xffffffa002bc7950 */ /* 0x000fea0003c3ffff */
.L_x_17:
[----:B------:R-:W-:-:S00]  /*5d10*/  BRA `(.L_x_17) ;  /* 0xfffffffc00fc7947 */ /* 0x000fc0000383ffff */
[----:B------:R-:W-:-:S00]  /*5d20*/  NOP ;  /* 0x0000000000007918 */ /* 0x000fc00000000000 */
        /* <DEDUP_REMOVED lines=13> */
.L_x_20:


//--------------------- .nv.shared.matmul_kernel  --------------------------
	.section	.nv.shared.matmul_kernel,"aw",@nobits
	.sectionflags	@""
	.align	16
	.zero		1024


//--------------------- .nv.shared.reserved.0     --------------------------
	.section	.nv.shared.reserved.0,"aw",@nobits
	.align	8
	.weak		__nv_reservedSMEM_offset_0_alias
	.size		__nv_reservedSMEM_offset_0_alias, 0, 64
	.other		__nv_reservedSMEM_offset_0_alias,@"STO_CUDA_RESERVED_SHARED STV_DEFAULT"
__nv_reservedSMEM_offset_0_alias:
	.zero		0
.nv.shared.reserved.0:
	.zero		64
	.weak		__nv_reservedSMEM_allocation_phase
	.type		__nv_reservedSMEM_allocation_phase,@object
	.size		__nv_reservedSMEM_allocation_phase,(.L_0 - __nv_reservedSMEM_allocation_phase)
__nv_reservedSMEM_allocation_phase:
	.zero		1
.L_0:
	.zero		7
	.weak		__nv_reservedSMEM_devtool_atexit_pc
	.type		__nv_reservedSMEM_devtool_atexit_pc,@object
	.size		__nv_reservedSMEM_devtool_atexit_pc,(__nv_reservedSMEM_allocation_mask - __nv_reservedSMEM_devtool_atexit_pc)
__nv_reservedSMEM_devtool_atexit_pc:
	.zero		8
	.weak		__nv_reservedSMEM_allocation_mask
	.type		__nv_reservedSMEM_allocation_mask,@object
	.size		__nv_reservedSMEM_allocation_mask,(.L_2 - __nv_reservedSMEM_allocation_mask)
__nv_reservedSMEM_allocation_mask:
	.zero		4
.L_2:


//--------------------- .nv.constant0.matmul_kernel --------------------------
	.section	.nv.constant0.matmul_kernel,"a",@progbits
	.sectionflags	@""
	.align	4
.nv.constant0.matmul_kernel:
	.zero		976


//--------------------- SYMBOLS --------------------------

	.type		.nv.reservedSmem.offset0,@object
	.size		.nv.reservedSmem.offset0,0x4
	.type		.nv.reservedSmem.cap,@object
	.size		.nv.reservedSmem.cap,0x4
